//
// Generated by NVIDIA NVVM Compiler
//
// Compiler Build ID: CL-36424714
// Cuda compilation tools, release 13.0, V13.0.88
// Based on NVVM 20.0.0
//

.version 9.0
.target sm_100
.address_size 64

	// .globl	VkFFT_main_logN25_2
.extern .shared .align 16 .b8 shared[];

.visible .entry VkFFT_main_logN25_2(
	.param .u64 .ptr .align 1 VkFFT_main_logN25_2_param_0,
	.param .u64 .ptr .align 1 VkFFT_main_logN25_2_param_1
)
.maxntid 256
{
	.reg .pred 	%p<6>;
	.reg .b32 	%r<65>;
	.reg .b32 	%f<846>;
	.reg .b64 	%rd<10>;

	ld.param.u64 	%rd3, [VkFFT_main_logN25_2_param_0];
	mov.u32 	%r2, %tid.x;
	mov.u32 	%r3, %ctaid.x;
	mov.u32 	%r4, %ntid.x;
	mad.lo.s32 	%r5, %r3, %r4, %r2;
	and.b32  	%r1, %r5, 16646144;
	setp.ne.s32 	%p1, %r1, 0;
	mov.f32 	%f814, 0f00000000;
	mov.f32 	%f815, %f814;
	mov.f32 	%f816, %f814;
	mov.f32 	%f817, %f814;
	mov.f32 	%f818, %f814;
	mov.f32 	%f819, %f814;
	mov.f32 	%f820, %f814;
	mov.f32 	%f821, %f814;
	mov.f32 	%f822, %f814;
	mov.f32 	%f823, %f814;
	mov.f32 	%f824, %f814;
	mov.f32 	%f825, %f814;
	mov.f32 	%f826, %f814;
	mov.f32 	%f827, %f814;
	mov.f32 	%f828, %f814;
	mov.f32 	%f829, %f814;
	mov.f32 	%f830, %f814;
	mov.f32 	%f831, %f814;
	mov.f32 	%f832, %f814;
	mov.f32 	%f833, %f814;
	mov.f32 	%f834, %f814;
	mov.f32 	%f835, %f814;
	mov.f32 	%f836, %f814;
	mov.f32 	%f837, %f814;
	mov.f32 	%f838, %f814;
	mov.f32 	%f839, %f814;
	mov.f32 	%f840, %f814;
	mov.f32 	%f841, %f814;
	mov.f32 	%f842, %f814;
	mov.f32 	%f843, %f814;
	mov.f32 	%f844, %f814;
	mov.f32 	%f845, %f814;
	@%p1 bra 	$L__BB0_4;
	and.b32  	%r10, %r5, 511;
	mov.u32 	%r11, %tid.y;
	shl.b32 	%r12, %r11, 9;
	or.b32  	%r13, %r10, %r12;
	shl.b32 	%r14, %r5, 8;
	and.b32  	%r15, %r14, 33423360;
	or.b32  	%r16, %r13, %r15;
	cvta.to.global.u64 	%rd5, %rd3;
	mul.wide.u32 	%rd6, %r16, 8;
	add.s64 	%rd1, %rd5, %rd6;
	ld.global.v2.f32 	{%f2, %f1}, [%rd1];
	ld.global.v2.f32 	{%f4, %f3}, [%rd1+65536];
	ld.global.v2.f32 	{%f6, %f5}, [%rd1+131072];
	ld.global.v2.f32 	{%f8, %f7}, [%rd1+196608];
	ld.global.v2.f32 	{%f10, %f9}, [%rd1+262144];
	ld.global.v2.f32 	{%f12, %f11}, [%rd1+327680];
	ld.global.v2.f32 	{%f14, %f13}, [%rd1+393216];
	ld.global.v2.f32 	{%f16, %f15}, [%rd1+458752];
	ld.global.v2.f32 	{%f18, %f17}, [%rd1+524288];
	ld.global.v2.f32 	{%f20, %f19}, [%rd1+589824];
	ld.global.v2.f32 	{%f22, %f21}, [%rd1+655360];
	ld.global.v2.f32 	{%f24, %f23}, [%rd1+720896];
	ld.global.v2.f32 	{%f26, %f25}, [%rd1+786432];
	ld.global.v2.f32 	{%f28, %f27}, [%rd1+851968];
	ld.global.v2.f32 	{%f30, %f29}, [%rd1+917504];
	setp.gt.u32 	%p2, %r11, 15;
	mov.f32 	%f812, 0f00000000;
	mov.f32 	%f813, %f812;
	@%p2 bra 	$L__BB0_3;
	ld.global.v2.f32 	{%f813, %f812}, [%rd1+983040];
$L__BB0_3:
	mul.f32 	%f103, %f17, 0f00000000;
	sub.f32 	%f104, %f18, %f103;
	fma.rn.f32 	%f105, %f18, 0f00000000, %f17;
	sub.f32 	%f106, %f2, %f104;
	sub.f32 	%f107, %f1, %f105;
	add.f32 	%f108, %f2, %f104;
	add.f32 	%f109, %f1, %f105;
	mul.f32 	%f110, %f19, 0f00000000;
	sub.f32 	%f111, %f20, %f110;
	fma.rn.f32 	%f112, %f20, 0f00000000, %f19;
	sub.f32 	%f113, %f4, %f111;
	sub.f32 	%f114, %f3, %f112;
	add.f32 	%f115, %f4, %f111;
	add.f32 	%f116, %f3, %f112;
	mul.f32 	%f117, %f21, 0f00000000;
	sub.f32 	%f118, %f22, %f117;
	fma.rn.f32 	%f119, %f22, 0f00000000, %f21;
	sub.f32 	%f120, %f6, %f118;
	sub.f32 	%f121, %f5, %f119;
	add.f32 	%f122, %f6, %f118;
	add.f32 	%f123, %f5, %f119;
	mul.f32 	%f124, %f23, 0f00000000;
	sub.f32 	%f125, %f24, %f124;
	fma.rn.f32 	%f126, %f24, 0f00000000, %f23;
	sub.f32 	%f127, %f8, %f125;
	sub.f32 	%f128, %f7, %f126;
	add.f32 	%f129, %f8, %f125;
	add.f32 	%f130, %f7, %f126;
	mul.f32 	%f131, %f25, 0f00000000;
	sub.f32 	%f132, %f26, %f131;
	fma.rn.f32 	%f133, %f26, 0f00000000, %f25;
	sub.f32 	%f134, %f10, %f132;
	sub.f32 	%f135, %f9, %f133;
	add.f32 	%f136, %f10, %f132;
	add.f32 	%f137, %f9, %f133;
	mul.f32 	%f138, %f27, 0f00000000;
	sub.f32 	%f139, %f28, %f138;
	fma.rn.f32 	%f140, %f28, 0f00000000, %f27;
	sub.f32 	%f141, %f12, %f139;
	sub.f32 	%f142, %f11, %f140;
	add.f32 	%f143, %f12, %f139;
	add.f32 	%f144, %f11, %f140;
	mul.f32 	%f145, %f29, 0f00000000;
	sub.f32 	%f146, %f30, %f145;
	fma.rn.f32 	%f147, %f30, 0f00000000, %f29;
	sub.f32 	%f148, %f14, %f146;
	sub.f32 	%f149, %f13, %f147;
	add.f32 	%f150, %f14, %f146;
	add.f32 	%f151, %f13, %f147;
	mul.f32 	%f152, %f812, 0f00000000;
	sub.f32 	%f153, %f813, %f152;
	fma.rn.f32 	%f154, %f813, 0f00000000, %f812;
	sub.f32 	%f155, %f16, %f153;
	sub.f32 	%f156, %f15, %f154;
	add.f32 	%f157, %f16, %f153;
	add.f32 	%f158, %f15, %f154;
	mul.f32 	%f159, %f137, 0f00000000;
	sub.f32 	%f160, %f136, %f159;
	fma.rn.f32 	%f161, %f136, 0f00000000, %f137;
	sub.f32 	%f162, %f108, %f160;
	sub.f32 	%f163, %f109, %f161;
	add.f32 	%f164, %f108, %f160;
	add.f32 	%f165, %f109, %f161;
	mul.f32 	%f166, %f144, 0f00000000;
	sub.f32 	%f167, %f143, %f166;
	fma.rn.f32 	%f168, %f143, 0f00000000, %f144;
	sub.f32 	%f169, %f115, %f167;
	sub.f32 	%f170, %f116, %f168;
	add.f32 	%f171, %f115, %f167;
	add.f32 	%f172, %f116, %f168;
	mul.f32 	%f173, %f151, 0f00000000;
	sub.f32 	%f174, %f150, %f173;
	fma.rn.f32 	%f175, %f150, 0f00000000, %f151;
	sub.f32 	%f176, %f122, %f174;
	sub.f32 	%f177, %f123, %f175;
	add.f32 	%f178, %f122, %f174;
	add.f32 	%f179, %f123, %f175;
	mul.f32 	%f180, %f158, 0f00000000;
	sub.f32 	%f181, %f157, %f180;
	fma.rn.f32 	%f182, %f157, 0f00000000, %f158;
	sub.f32 	%f183, %f129, %f181;
	sub.f32 	%f184, %f130, %f182;
	add.f32 	%f185, %f129, %f181;
	add.f32 	%f186, %f130, %f182;
	fma.rn.f32 	%f187, %f134, 0f00000000, %f135;
	mul.f32 	%f188, %f135, 0f00000000;
	sub.f32 	%f189, %f188, %f134;
	sub.f32 	%f190, %f106, %f187;
	sub.f32 	%f191, %f107, %f189;
	add.f32 	%f192, %f106, %f187;
	add.f32 	%f193, %f107, %f189;
	fma.rn.f32 	%f194, %f141, 0f00000000, %f142;
	mul.f32 	%f195, %f142, 0f00000000;
	sub.f32 	%f196, %f195, %f141;
	sub.f32 	%f197, %f113, %f194;
	sub.f32 	%f198, %f114, %f196;
	add.f32 	%f199, %f113, %f194;
	add.f32 	%f200, %f114, %f196;
	fma.rn.f32 	%f201, %f148, 0f00000000, %f149;
	mul.f32 	%f202, %f149, 0f00000000;
	sub.f32 	%f203, %f202, %f148;
	sub.f32 	%f204, %f120, %f201;
	sub.f32 	%f205, %f121, %f203;
	add.f32 	%f206, %f120, %f201;
	add.f32 	%f207, %f121, %f203;
	fma.rn.f32 	%f208, %f155, 0f00000000, %f156;
	mul.f32 	%f209, %f156, 0f00000000;
	sub.f32 	%f210, %f209, %f155;
	sub.f32 	%f211, %f127, %f208;
	sub.f32 	%f212, %f128, %f210;
	add.f32 	%f213, %f127, %f208;
	add.f32 	%f214, %f128, %f210;
	mul.f32 	%f215, %f179, 0f00000000;
	sub.f32 	%f216, %f178, %f215;
	fma.rn.f32 	%f217, %f178, 0f00000000, %f179;
	sub.f32 	%f218, %f164, %f216;
	sub.f32 	%f219, %f165, %f217;
	add.f32 	%f220, %f164, %f216;
	add.f32 	%f221, %f165, %f217;
	mul.f32 	%f222, %f186, 0f00000000;
	sub.f32 	%f223, %f185, %f222;
	fma.rn.f32 	%f224, %f185, 0f00000000, %f186;
	sub.f32 	%f225, %f171, %f223;
	sub.f32 	%f226, %f172, %f224;
	add.f32 	%f227, %f171, %f223;
	add.f32 	%f228, %f172, %f224;
	fma.rn.f32 	%f229, %f176, 0f00000000, %f177;
	mul.f32 	%f230, %f177, 0f00000000;
	sub.f32 	%f231, %f230, %f176;
	sub.f32 	%f232, %f162, %f229;
	sub.f32 	%f233, %f163, %f231;
	add.f32 	%f234, %f162, %f229;
	add.f32 	%f235, %f163, %f231;
	fma.rn.f32 	%f236, %f183, 0f00000000, %f184;
	mul.f32 	%f237, %f184, 0f00000000;
	sub.f32 	%f238, %f237, %f183;
	sub.f32 	%f239, %f169, %f236;
	sub.f32 	%f240, %f170, %f238;
	add.f32 	%f241, %f169, %f236;
	add.f32 	%f242, %f170, %f238;
	mul.f32 	%f243, %f206, 0f3F3504F3;
	mul.f32 	%f244, %f207, 0f3F3504F3;
	add.f32 	%f245, %f243, %f244;
	sub.f32 	%f246, %f244, %f243;
	sub.f32 	%f247, %f192, %f245;
	sub.f32 	%f248, %f193, %f246;
	add.f32 	%f249, %f192, %f245;
	add.f32 	%f250, %f193, %f246;
	mul.f32 	%f251, %f213, 0f3F3504F3;
	mul.f32 	%f252, %f214, 0f3F3504F3;
	add.f32 	%f253, %f251, %f252;
	sub.f32 	%f254, %f252, %f251;
	sub.f32 	%f255, %f199, %f253;
	sub.f32 	%f256, %f200, %f254;
	add.f32 	%f257, %f199, %f253;
	add.f32 	%f258, %f200, %f254;
	mul.f32 	%f259, %f204, 0fBF3504F3;
	mul.f32 	%f260, %f205, 0f3F3504F3;
	add.f32 	%f261, %f260, %f259;
	sub.f32 	%f262, %f259, %f260;
	sub.f32 	%f263, %f190, %f261;
	sub.f32 	%f264, %f191, %f262;
	add.f32 	%f265, %f190, %f261;
	add.f32 	%f266, %f191, %f262;
	mul.f32 	%f267, %f211, 0fBF3504F3;
	mul.f32 	%f268, %f212, 0fBF3504F3;
	sub.f32 	%f269, %f267, %f268;
	add.f32 	%f270, %f267, %f268;
	sub.f32 	%f271, %f197, %f269;
	sub.f32 	%f272, %f198, %f270;
	add.f32 	%f273, %f197, %f269;
	add.f32 	%f274, %f198, %f270;
	mul.f32 	%f275, %f228, 0f00000000;
	sub.f32 	%f276, %f227, %f275;
	fma.rn.f32 	%f277, %f227, 0f00000000, %f228;
	sub.f32 	%f817, %f220, %f276;
	sub.f32 	%f816, %f221, %f277;
	add.f32 	%f815, %f220, %f276;
	add.f32 	%f814, %f221, %f277;
	fma.rn.f32 	%f278, %f225, 0f00000000, %f226;
	mul.f32 	%f279, %f226, 0f00000000;
	sub.f32 	%f280, %f279, %f225;
	sub.f32 	%f821, %f218, %f278;
	sub.f32 	%f820, %f219, %f280;
	add.f32 	%f819, %f218, %f278;
	add.f32 	%f818, %f219, %f280;
	mul.f32 	%f281, %f241, 0f3F3504F3;
	mul.f32 	%f282, %f242, 0f3F3504F3;
	add.f32 	%f283, %f281, %f282;
	sub.f32 	%f284, %f282, %f281;
	sub.f32 	%f825, %f234, %f283;
	sub.f32 	%f824, %f235, %f284;
	add.f32 	%f823, %f234, %f283;
	add.f32 	%f822, %f235, %f284;
	mul.f32 	%f285, %f239, 0fBF3504F3;
	mul.f32 	%f286, %f240, 0f3F3504F3;
	add.f32 	%f287, %f286, %f285;
	sub.f32 	%f288, %f285, %f286;
	sub.f32 	%f829, %f232, %f287;
	sub.f32 	%f828, %f233, %f288;
	add.f32 	%f827, %f232, %f287;
	add.f32 	%f826, %f233, %f288;
	mul.f32 	%f289, %f258, 0f3EC3EF15;
	fma.rn.f32 	%f290, %f257, 0f3F6C835E, %f289;
	mul.f32 	%f291, %f257, 0fBEC3EF15;
	fma.rn.f32 	%f292, %f258, 0f3F6C835E, %f291;
	sub.f32 	%f833, %f249, %f290;
	sub.f32 	%f832, %f250, %f292;
	add.f32 	%f831, %f249, %f290;
	add.f32 	%f830, %f250, %f292;
	mul.f32 	%f293, %f255, 0fBEC3EF15;
	fma.rn.f32 	%f294, %f256, 0f3F6C835E, %f293;
	mul.f32 	%f295, %f255, 0fBF6C835E;
	fma.rn.f32 	%f296, %f256, 0fBEC3EF15, %f295;
	sub.f32 	%f837, %f247, %f294;
	sub.f32 	%f836, %f248, %f296;
	add.f32 	%f835, %f247, %f294;
	add.f32 	%f834, %f248, %f296;
	mul.f32 	%f297, %f274, 0f3F6C835E;
	fma.rn.f32 	%f298, %f273, 0f3EC3EF15, %f297;
	mul.f32 	%f299, %f273, 0fBF6C835E;
	fma.rn.f32 	%f300, %f274, 0f3EC3EF15, %f299;
	sub.f32 	%f841, %f265, %f298;
	sub.f32 	%f840, %f266, %f300;
	add.f32 	%f839, %f265, %f298;
	add.f32 	%f838, %f266, %f300;
	mul.f32 	%f301, %f271, 0fBF6C835E;
	fma.rn.f32 	%f302, %f272, 0f3EC3EF15, %f301;
	mul.f32 	%f303, %f271, 0fBEC3EF15;
	fma.rn.f32 	%f304, %f272, 0fBF6C835E, %f303;
	sub.f32 	%f845, %f263, %f302;
	sub.f32 	%f844, %f264, %f304;
	add.f32 	%f843, %f263, %f302;
	add.f32 	%f842, %f264, %f304;
$L__BB0_4:
	bar.sync 	0;
	@%p1 bra 	$L__BB0_6;
	mov.u32 	%r17, %tid.y;
	shl.b32 	%r19, %r2, 3;
	shl.b32 	%r20, %r17, 11;
	or.b32  	%r21, %r20, %r19;
	mov.u32 	%r22, shared;
	add.s32 	%r23, %r22, %r21;
	st.shared.v2.f32 	[%r23], {%f815, %f814};
	st.shared.v2.f32 	[%r23+128], {%f831, %f830};
	st.shared.v2.f32 	[%r23+256], {%f823, %f822};
	st.shared.v2.f32 	[%r23+384], {%f839, %f838};
	st.shared.v2.f32 	[%r23+512], {%f819, %f818};
	st.shared.v2.f32 	[%r23+640], {%f835, %f834};
	st.shared.v2.f32 	[%r23+768], {%f827, %f826};
	st.shared.v2.f32 	[%r23+896], {%f843, %f842};
	st.shared.v2.f32 	[%r23+1024], {%f817, %f816};
	st.shared.v2.f32 	[%r23+1152], {%f833, %f832};
	st.shared.v2.f32 	[%r23+1280], {%f825, %f824};
	st.shared.v2.f32 	[%r23+1408], {%f841, %f840};
	st.shared.v2.f32 	[%r23+1536], {%f821, %f820};
	st.shared.v2.f32 	[%r23+1664], {%f837, %f836};
	st.shared.v2.f32 	[%r23+1792], {%f829, %f828};
	st.shared.v2.f32 	[%r23+1920], {%f845, %f844};
$L__BB0_6:
	setp.ne.s32 	%p4, %r1, 0;
	bar.sync 	0;
	@%p4 bra 	$L__BB0_9;
	ld.param.u64 	%rd9, [VkFFT_main_logN25_2_param_1];
	mov.u32 	%r24, %tid.y;
	and.b32  	%r25, %r24, 15;
	cvt.rn.f32.u32 	%f305, %r25;
	mul.f32 	%f306, %f305, 0fBE490FDB;
	shl.b32 	%r26, %r24, 4;
	mov.u32 	%r27, %tid.x;
	add.s32 	%r28, %r26, %r27;
	shl.b32 	%r29, %r28, 3;
	mov.u32 	%r30, shared;
	add.s32 	%r31, %r30, %r29;
	ld.shared.v2.f32 	{%f307, %f308}, [%r31];
	ld.shared.v2.f32 	{%f309, %f310}, [%r31+2048];
	ld.shared.v2.f32 	{%f311, %f312}, [%r31+4096];
	ld.shared.v2.f32 	{%f313, %f314}, [%r31+6144];
	ld.shared.v2.f32 	{%f315, %f316}, [%r31+8192];
	ld.shared.v2.f32 	{%f317, %f318}, [%r31+10240];
	ld.shared.v2.f32 	{%f319, %f320}, [%r31+12288];
	ld.shared.v2.f32 	{%f321, %f322}, [%r31+14336];
	ld.shared.v2.f32 	{%f323, %f324}, [%r31+16384];
	ld.shared.v2.f32 	{%f325, %f326}, [%r31+18432];
	ld.shared.v2.f32 	{%f327, %f328}, [%r31+20480];
	ld.shared.v2.f32 	{%f329, %f330}, [%r31+22528];
	ld.shared.v2.f32 	{%f331, %f332}, [%r31+24576];
	ld.shared.v2.f32 	{%f333, %f334}, [%r31+26624];
	ld.shared.v2.f32 	{%f335, %f336}, [%r31+28672];
	ld.shared.v2.f32 	{%f337, %f338}, [%r31+30720];
	cos.approx.f32 	%f339, %f306;
	sin.approx.f32 	%f340, %f306;
	mul.f32 	%f341, %f323, %f339;
	mul.f32 	%f342, %f324, %f340;
	sub.f32 	%f343, %f341, %f342;
	mul.f32 	%f344, %f323, %f340;
	fma.rn.f32 	%f345, %f324, %f339, %f344;
	sub.f32 	%f346, %f307, %f343;
	sub.f32 	%f347, %f308, %f345;
	add.f32 	%f348, %f307, %f343;
	add.f32 	%f349, %f308, %f345;
	mul.f32 	%f350, %f325, %f339;
	mul.f32 	%f351, %f326, %f340;
	sub.f32 	%f352, %f350, %f351;
	mul.f32 	%f353, %f325, %f340;
	fma.rn.f32 	%f354, %f326, %f339, %f353;
	sub.f32 	%f355, %f309, %f352;
	sub.f32 	%f356, %f310, %f354;
	add.f32 	%f357, %f309, %f352;
	add.f32 	%f358, %f310, %f354;
	mul.f32 	%f359, %f327, %f339;
	mul.f32 	%f360, %f328, %f340;
	sub.f32 	%f361, %f359, %f360;
	mul.f32 	%f362, %f327, %f340;
	fma.rn.f32 	%f363, %f328, %f339, %f362;
	sub.f32 	%f364, %f311, %f361;
	sub.f32 	%f365, %f312, %f363;
	add.f32 	%f366, %f311, %f361;
	add.f32 	%f367, %f312, %f363;
	mul.f32 	%f368, %f329, %f339;
	mul.f32 	%f369, %f330, %f340;
	sub.f32 	%f370, %f368, %f369;
	mul.f32 	%f371, %f329, %f340;
	fma.rn.f32 	%f372, %f330, %f339, %f371;
	sub.f32 	%f373, %f313, %f370;
	sub.f32 	%f374, %f314, %f372;
	add.f32 	%f375, %f313, %f370;
	add.f32 	%f376, %f314, %f372;
	mul.f32 	%f377, %f331, %f339;
	mul.f32 	%f378, %f332, %f340;
	sub.f32 	%f379, %f377, %f378;
	mul.f32 	%f380, %f331, %f340;
	fma.rn.f32 	%f381, %f332, %f339, %f380;
	sub.f32 	%f382, %f315, %f379;
	sub.f32 	%f383, %f316, %f381;
	add.f32 	%f384, %f315, %f379;
	add.f32 	%f385, %f316, %f381;
	mul.f32 	%f386, %f333, %f339;
	mul.f32 	%f387, %f334, %f340;
	sub.f32 	%f388, %f386, %f387;
	mul.f32 	%f389, %f333, %f340;
	fma.rn.f32 	%f390, %f334, %f339, %f389;
	sub.f32 	%f391, %f317, %f388;
	sub.f32 	%f392, %f318, %f390;
	add.f32 	%f393, %f317, %f388;
	add.f32 	%f394, %f318, %f390;
	mul.f32 	%f395, %f335, %f339;
	mul.f32 	%f396, %f336, %f340;
	sub.f32 	%f397, %f395, %f396;
	mul.f32 	%f398, %f335, %f340;
	fma.rn.f32 	%f399, %f336, %f339, %f398;
	sub.f32 	%f400, %f319, %f397;
	sub.f32 	%f401, %f320, %f399;
	add.f32 	%f402, %f319, %f397;
	add.f32 	%f403, %f320, %f399;
	mul.f32 	%f404, %f337, %f339;
	mul.f32 	%f405, %f338, %f340;
	sub.f32 	%f406, %f404, %f405;
	mul.f32 	%f407, %f337, %f340;
	fma.rn.f32 	%f408, %f338, %f339, %f407;
	sub.f32 	%f409, %f321, %f406;
	sub.f32 	%f410, %f322, %f408;
	add.f32 	%f411, %f321, %f406;
	add.f32 	%f412, %f322, %f408;
	mul.f32 	%f413, %f306, 0f3F000000;
	cos.approx.f32 	%f414, %f413;
	sin.approx.f32 	%f415, %f413;
	mul.f32 	%f416, %f414, %f384;
	mul.f32 	%f417, %f415, %f385;
	sub.f32 	%f418, %f416, %f417;
	mul.f32 	%f419, %f415, %f384;
	fma.rn.f32 	%f420, %f414, %f385, %f419;
	sub.f32 	%f421, %f348, %f418;
	sub.f32 	%f422, %f349, %f420;
	add.f32 	%f423, %f348, %f418;
	add.f32 	%f424, %f349, %f420;
	mul.f32 	%f425, %f414, %f393;
	mul.f32 	%f426, %f415, %f394;
	sub.f32 	%f427, %f425, %f426;
	mul.f32 	%f428, %f415, %f393;
	fma.rn.f32 	%f429, %f414, %f394, %f428;
	sub.f32 	%f430, %f357, %f427;
	sub.f32 	%f431, %f358, %f429;
	add.f32 	%f432, %f357, %f427;
	add.f32 	%f433, %f358, %f429;
	mul.f32 	%f434, %f414, %f402;
	mul.f32 	%f435, %f415, %f403;
	sub.f32 	%f436, %f434, %f435;
	mul.f32 	%f437, %f415, %f402;
	fma.rn.f32 	%f438, %f414, %f403, %f437;
	sub.f32 	%f439, %f366, %f436;
	sub.f32 	%f440, %f367, %f438;
	add.f32 	%f441, %f366, %f436;
	add.f32 	%f442, %f367, %f438;
	mul.f32 	%f443, %f414, %f411;
	mul.f32 	%f444, %f415, %f412;
	sub.f32 	%f445, %f443, %f444;
	mul.f32 	%f446, %f415, %f411;
	fma.rn.f32 	%f447, %f414, %f412, %f446;
	sub.f32 	%f448, %f375, %f445;
	sub.f32 	%f449, %f376, %f447;
	add.f32 	%f450, %f375, %f445;
	add.f32 	%f451, %f376, %f447;
	mul.f32 	%f452, %f414, %f383;
	fma.rn.f32 	%f453, %f415, %f382, %f452;
	mul.f32 	%f454, %f415, %f383;
	mul.f32 	%f455, %f414, %f382;
	sub.f32 	%f456, %f454, %f455;
	sub.f32 	%f457, %f346, %f453;
	sub.f32 	%f458, %f347, %f456;
	add.f32 	%f459, %f346, %f453;
	add.f32 	%f460, %f347, %f456;
	mul.f32 	%f461, %f414, %f392;
	fma.rn.f32 	%f462, %f415, %f391, %f461;
	mul.f32 	%f463, %f415, %f392;
	mul.f32 	%f464, %f414, %f391;
	sub.f32 	%f465, %f463, %f464;
	sub.f32 	%f466, %f355, %f462;
	sub.f32 	%f467, %f356, %f465;
	add.f32 	%f468, %f355, %f462;
	add.f32 	%f469, %f356, %f465;
	mul.f32 	%f470, %f414, %f401;
	fma.rn.f32 	%f471, %f415, %f400, %f470;
	mul.f32 	%f472, %f415, %f401;
	mul.f32 	%f473, %f414, %f400;
	sub.f32 	%f474, %f472, %f473;
	sub.f32 	%f475, %f364, %f471;
	sub.f32 	%f476, %f365, %f474;
	add.f32 	%f477, %f364, %f471;
	add.f32 	%f478, %f365, %f474;
	mul.f32 	%f479, %f414, %f410;
	fma.rn.f32 	%f480, %f415, %f409, %f479;
	mul.f32 	%f481, %f415, %f410;
	mul.f32 	%f482, %f414, %f409;
	sub.f32 	%f483, %f481, %f482;
	sub.f32 	%f484, %f373, %f480;
	sub.f32 	%f485, %f374, %f483;
	add.f32 	%f486, %f373, %f480;
	add.f32 	%f487, %f374, %f483;
	mul.f32 	%f488, %f306, 0f3E800000;
	cos.approx.f32 	%f489, %f488;
	sin.approx.f32 	%f490, %f488;
	mul.f32 	%f491, %f489, %f441;
	mul.f32 	%f492, %f490, %f442;
	sub.f32 	%f493, %f491, %f492;
	mul.f32 	%f494, %f490, %f441;
	fma.rn.f32 	%f495, %f489, %f442, %f494;
	sub.f32 	%f496, %f423, %f493;
	sub.f32 	%f497, %f424, %f495;
	add.f32 	%f498, %f423, %f493;
	add.f32 	%f499, %f424, %f495;
	mul.f32 	%f500, %f489, %f450;
	mul.f32 	%f501, %f490, %f451;
	sub.f32 	%f502, %f500, %f501;
	mul.f32 	%f503, %f490, %f450;
	fma.rn.f32 	%f504, %f489, %f451, %f503;
	sub.f32 	%f505, %f432, %f502;
	sub.f32 	%f506, %f433, %f504;
	add.f32 	%f507, %f432, %f502;
	add.f32 	%f508, %f433, %f504;
	mul.f32 	%f509, %f489, %f440;
	fma.rn.f32 	%f510, %f490, %f439, %f509;
	mul.f32 	%f511, %f490, %f440;
	mul.f32 	%f512, %f489, %f439;
	sub.f32 	%f513, %f511, %f512;
	sub.f32 	%f514, %f421, %f510;
	sub.f32 	%f515, %f422, %f513;
	add.f32 	%f516, %f421, %f510;
	add.f32 	%f517, %f422, %f513;
	mul.f32 	%f518, %f489, %f449;
	fma.rn.f32 	%f519, %f490, %f448, %f518;
	mul.f32 	%f520, %f490, %f449;
	mul.f32 	%f521, %f489, %f448;
	sub.f32 	%f522, %f520, %f521;
	sub.f32 	%f523, %f430, %f519;
	sub.f32 	%f524, %f431, %f522;
	add.f32 	%f525, %f430, %f519;
	add.f32 	%f526, %f431, %f522;
	mul.f32 	%f527, %f489, 0f3F3504F3;
	mul.f32 	%f528, %f490, 0f3F3504F3;
	add.f32 	%f529, %f527, %f528;
	sub.f32 	%f530, %f528, %f527;
	mul.f32 	%f531, %f477, %f529;
	mul.f32 	%f532, %f478, %f530;
	sub.f32 	%f533, %f531, %f532;
	mul.f32 	%f534, %f477, %f530;
	fma.rn.f32 	%f535, %f478, %f529, %f534;
	sub.f32 	%f536, %f459, %f533;
	sub.f32 	%f537, %f460, %f535;
	add.f32 	%f538, %f459, %f533;
	add.f32 	%f539, %f460, %f535;
	mul.f32 	%f540, %f486, %f529;
	mul.f32 	%f541, %f487, %f530;
	sub.f32 	%f542, %f540, %f541;
	mul.f32 	%f543, %f486, %f530;
	fma.rn.f32 	%f544, %f487, %f529, %f543;
	sub.f32 	%f545, %f468, %f542;
	sub.f32 	%f546, %f469, %f544;
	add.f32 	%f547, %f468, %f542;
	add.f32 	%f548, %f469, %f544;
	mul.f32 	%f549, %f529, %f476;
	fma.rn.f32 	%f550, %f475, %f530, %f549;
	mul.f32 	%f551, %f476, %f530;
	mul.f32 	%f552, %f529, %f475;
	sub.f32 	%f553, %f551, %f552;
	sub.f32 	%f554, %f457, %f550;
	sub.f32 	%f555, %f458, %f553;
	add.f32 	%f556, %f457, %f550;
	add.f32 	%f557, %f458, %f553;
	mul.f32 	%f558, %f529, %f485;
	fma.rn.f32 	%f559, %f484, %f530, %f558;
	mul.f32 	%f560, %f485, %f530;
	mul.f32 	%f561, %f529, %f484;
	sub.f32 	%f562, %f560, %f561;
	sub.f32 	%f563, %f466, %f559;
	sub.f32 	%f564, %f467, %f562;
	add.f32 	%f565, %f466, %f559;
	add.f32 	%f566, %f467, %f562;
	mul.f32 	%f567, %f306, 0f3E000000;
	cos.approx.f32 	%f568, %f567;
	sin.approx.f32 	%f569, %f567;
	mul.f32 	%f570, %f568, %f507;
	mul.f32 	%f571, %f569, %f508;
	sub.f32 	%f572, %f570, %f571;
	mul.f32 	%f573, %f569, %f507;
	fma.rn.f32 	%f574, %f568, %f508, %f573;
	sub.f32 	%f575, %f498, %f572;
	sub.f32 	%f576, %f499, %f574;
	add.f32 	%f577, %f498, %f572;
	add.f32 	%f578, %f499, %f574;
	mul.f32 	%f579, %f568, %f506;
	fma.rn.f32 	%f580, %f569, %f505, %f579;
	mul.f32 	%f581, %f569, %f506;
	mul.f32 	%f582, %f568, %f505;
	sub.f32 	%f583, %f581, %f582;
	sub.f32 	%f584, %f496, %f580;
	sub.f32 	%f585, %f497, %f583;
	add.f32 	%f586, %f496, %f580;
	add.f32 	%f587, %f497, %f583;
	mul.f32 	%f588, %f568, 0f3F3504F3;
	mul.f32 	%f589, %f569, 0f3F3504F3;
	add.f32 	%f590, %f588, %f589;
	sub.f32 	%f591, %f589, %f588;
	mul.f32 	%f592, %f590, %f525;
	mul.f32 	%f593, %f591, %f526;
	sub.f32 	%f594, %f592, %f593;
	mul.f32 	%f595, %f591, %f525;
	fma.rn.f32 	%f596, %f590, %f526, %f595;
	sub.f32 	%f597, %f516, %f594;
	sub.f32 	%f598, %f517, %f596;
	add.f32 	%f599, %f516, %f594;
	add.f32 	%f600, %f517, %f596;
	mul.f32 	%f601, %f590, %f524;
	fma.rn.f32 	%f602, %f591, %f523, %f601;
	mul.f32 	%f603, %f591, %f524;
	mul.f32 	%f604, %f590, %f523;
	sub.f32 	%f605, %f603, %f604;
	sub.f32 	%f606, %f514, %f602;
	sub.f32 	%f607, %f515, %f605;
	add.f32 	%f608, %f514, %f602;
	add.f32 	%f609, %f515, %f605;
	mul.f32 	%f610, %f568, 0f3F6C835E;
	mul.f32 	%f611, %f569, 0f3EC3EF15;
	add.f32 	%f612, %f610, %f611;
	mul.f32 	%f613, %f569, 0f3F6C835E;
	mul.f32 	%f614, %f568, 0f3EC3EF15;
	sub.f32 	%f615, %f613, %f614;
	mul.f32 	%f616, %f612, %f547;
	mul.f32 	%f617, %f615, %f548;
	sub.f32 	%f618, %f616, %f617;
	mul.f32 	%f619, %f615, %f547;
	fma.rn.f32 	%f620, %f612, %f548, %f619;
	sub.f32 	%f621, %f538, %f618;
	sub.f32 	%f622, %f539, %f620;
	add.f32 	%f623, %f538, %f618;
	add.f32 	%f624, %f539, %f620;
	mul.f32 	%f625, %f612, %f546;
	fma.rn.f32 	%f626, %f615, %f545, %f625;
	mul.f32 	%f627, %f615, %f546;
	mul.f32 	%f628, %f612, %f545;
	sub.f32 	%f629, %f627, %f628;
	sub.f32 	%f630, %f536, %f626;
	sub.f32 	%f631, %f537, %f629;
	add.f32 	%f632, %f536, %f626;
	add.f32 	%f633, %f537, %f629;
	add.f32 	%f634, %f614, %f613;
	sub.f32 	%f635, %f611, %f610;
	mul.f32 	%f636, %f634, %f565;
	mul.f32 	%f637, %f635, %f566;
	sub.f32 	%f638, %f636, %f637;
	mul.f32 	%f639, %f635, %f565;
	fma.rn.f32 	%f640, %f634, %f566, %f639;
	sub.f32 	%f641, %f556, %f638;
	sub.f32 	%f642, %f557, %f640;
	add.f32 	%f643, %f556, %f638;
	add.f32 	%f644, %f557, %f640;
	mul.f32 	%f645, %f634, %f564;
	fma.rn.f32 	%f646, %f635, %f563, %f645;
	mul.f32 	%f647, %f635, %f564;
	mul.f32 	%f648, %f634, %f563;
	sub.f32 	%f649, %f647, %f648;
	sub.f32 	%f650, %f554, %f646;
	sub.f32 	%f651, %f555, %f649;
	add.f32 	%f652, %f554, %f646;
	add.f32 	%f653, %f555, %f649;
	mov.u32 	%r32, %ctaid.x;
	mov.u32 	%r33, %ntid.x;
	mad.lo.s32 	%r34, %r32, %r33, %r27;
	and.b32  	%r35, %r34, 511;
	mul.lo.s32 	%r36, %r35, %r24;
	cvt.rn.f32.u32 	%f654, %r36;
	mul.f32 	%f655, %f654, 0f37000000;
	mul.f32 	%f656, %f655, 0f40C90FDB;
	cos.approx.f32 	%f657, %f656;
	sin.approx.f32 	%f658, %f656;
	mul.f32 	%f659, %f658, %f578;
	fma.rn.f32 	%f660, %f657, %f577, %f659;
	mul.f32 	%f661, %f657, %f578;
	mul.f32 	%f662, %f658, %f577;
	sub.f32 	%f663, %f661, %f662;
	shl.b32 	%r37, %r34, 4;
	and.b32  	%r38, %r37, 8176;
	add.s32 	%r39, %r36, %r38;
	cvt.rn.f32.u32 	%f664, %r39;
	mul.f32 	%f665, %f664, 0f37000000;
	mul.f32 	%f666, %f665, 0f40C90FDB;
	cos.approx.f32 	%f667, %f666;
	sin.approx.f32 	%f668, %f666;
	mul.f32 	%f669, %f668, %f624;
	fma.rn.f32 	%f670, %f667, %f623, %f669;
	mul.f32 	%f671, %f667, %f624;
	mul.f32 	%f672, %f668, %f623;
	sub.f32 	%f673, %f671, %f672;
	shl.b32 	%r40, %r34, 5;
	and.b32  	%r41, %r40, 16352;
	add.s32 	%r42, %r41, %r36;
	cvt.rn.f32.u32 	%f674, %r42;
	mul.f32 	%f675, %f674, 0f37000000;
	mul.f32 	%f676, %f675, 0f40C90FDB;
	cos.approx.f32 	%f677, %f676;
	sin.approx.f32 	%f678, %f676;
	mul.f32 	%f679, %f678, %f600;
	fma.rn.f32 	%f680, %f677, %f599, %f679;
	mul.f32 	%f681, %f677, %f600;
	mul.f32 	%f682, %f678, %f599;
	sub.f32 	%f683, %f681, %f682;
	add.s32 	%r43, %r42, %r38;
	cvt.rn.f32.u32 	%f684, %r43;
	mul.f32 	%f685, %f684, 0f37000000;
	mul.f32 	%f686, %f685, 0f40C90FDB;
	cos.approx.f32 	%f687, %f686;
	sin.approx.f32 	%f688, %f686;
	mul.f32 	%f689, %f644, %f688;
	fma.rn.f32 	%f690, %f643, %f687, %f689;
	mul.f32 	%f691, %f644, %f687;
	mul.f32 	%f692, %f643, %f688;
	sub.f32 	%f693, %f691, %f692;
	shl.b32 	%r44, %r34, 6;
	and.b32  	%r45, %r44, 32704;
	add.s32 	%r46, %r45, %r36;
	cvt.rn.f32.u32 	%f694, %r46;
	mul.f32 	%f695, %f694, 0f37000000;
	mul.f32 	%f696, %f695, 0f40C90FDB;
	cos.approx.f32 	%f697, %f696;
	sin.approx.f32 	%f698, %f696;
	mul.f32 	%f699, %f587, %f698;
	fma.rn.f32 	%f700, %f586, %f697, %f699;
	mul.f32 	%f701, %f587, %f697;
	mul.f32 	%f702, %f586, %f698;
	sub.f32 	%f703, %f701, %f702;
	add.s32 	%r47, %r46, %r38;
	cvt.rn.f32.u32 	%f704, %r47;
	mul.f32 	%f705, %f704, 0f37000000;
	mul.f32 	%f706, %f705, 0f40C90FDB;
	cos.approx.f32 	%f707, %f706;
	sin.approx.f32 	%f708, %f706;
	mul.f32 	%f709, %f633, %f708;
	fma.rn.f32 	%f710, %f632, %f707, %f709;
	mul.f32 	%f711, %f633, %f707;
	mul.f32 	%f712, %f632, %f708;
	sub.f32 	%f713, %f711, %f712;
	add.s32 	%r48, %r41, %r46;
	cvt.rn.f32.u32 	%f714, %r48;
	mul.f32 	%f715, %f714, 0f37000000;
	mul.f32 	%f716, %f715, 0f40C90FDB;
	cos.approx.f32 	%f717, %f716;
	sin.approx.f32 	%f718, %f716;
	mul.f32 	%f719, %f609, %f718;
	fma.rn.f32 	%f720, %f608, %f717, %f719;
	mul.f32 	%f721, %f609, %f717;
	mul.f32 	%f722, %f608, %f718;
	sub.f32 	%f723, %f721, %f722;
	add.s32 	%r49, %r48, %r38;
	cvt.rn.f32.u32 	%f724, %r49;
	mul.f32 	%f725, %f724, 0f37000000;
	mul.f32 	%f726, %f725, 0f40C90FDB;
	cos.approx.f32 	%f727, %f726;
	sin.approx.f32 	%f728, %f726;
	mul.f32 	%f729, %f653, %f728;
	fma.rn.f32 	%f730, %f652, %f727, %f729;
	mul.f32 	%f731, %f653, %f727;
	mul.f32 	%f732, %f652, %f728;
	sub.f32 	%f733, %f731, %f732;
	shl.b32 	%r50, %r34, 7;
	and.b32  	%r51, %r50, 65408;
	add.s32 	%r52, %r51, %r36;
	cvt.rn.f32.u32 	%f734, %r52;
	mul.f32 	%f735, %f734, 0f37000000;
	mul.f32 	%f736, %f735, 0f40C90FDB;
	cos.approx.f32 	%f737, %f736;
	sin.approx.f32 	%f738, %f736;
	mul.f32 	%f739, %f576, %f738;
	fma.rn.f32 	%f740, %f575, %f737, %f739;
	mul.f32 	%f741, %f576, %f737;
	mul.f32 	%f742, %f575, %f738;
	sub.f32 	%f743, %f741, %f742;
	add.s32 	%r53, %r52, %r38;
	cvt.rn.f32.u32 	%f744, %r53;
	mul.f32 	%f745, %f744, 0f37000000;
	mul.f32 	%f746, %f745, 0f40C90FDB;
	cos.approx.f32 	%f747, %f746;
	sin.approx.f32 	%f748, %f746;
	mul.f32 	%f749, %f622, %f748;
	fma.rn.f32 	%f750, %f621, %f747, %f749;
	mul.f32 	%f751, %f622, %f747;
	mul.f32 	%f752, %f621, %f748;
	sub.f32 	%f753, %f751, %f752;
	add.s32 	%r54, %r41, %r52;
	cvt.rn.f32.u32 	%f754, %r54;
	mul.f32 	%f755, %f754, 0f37000000;
	mul.f32 	%f756, %f755, 0f40C90FDB;
	cos.approx.f32 	%f757, %f756;
	sin.approx.f32 	%f758, %f756;
	mul.f32 	%f759, %f598, %f758;
	fma.rn.f32 	%f760, %f597, %f757, %f759;
	mul.f32 	%f761, %f598, %f757;
	mul.f32 	%f762, %f597, %f758;
	sub.f32 	%f763, %f761, %f762;
	add.s32 	%r55, %r54, %r38;
	cvt.rn.f32.u32 	%f764, %r55;
	mul.f32 	%f765, %f764, 0f37000000;
	mul.f32 	%f766, %f765, 0f40C90FDB;
	cos.approx.f32 	%f767, %f766;
	sin.approx.f32 	%f768, %f766;
	mul.f32 	%f769, %f642, %f768;
	fma.rn.f32 	%f770, %f641, %f767, %f769;
	mul.f32 	%f771, %f642, %f767;
	mul.f32 	%f772, %f641, %f768;
	sub.f32 	%f773, %f771, %f772;
	add.s32 	%r56, %r45, %r52;
	cvt.rn.f32.u32 	%f774, %r56;
	mul.f32 	%f775, %f774, 0f37000000;
	mul.f32 	%f776, %f775, 0f40C90FDB;
	cos.approx.f32 	%f777, %f776;
	sin.approx.f32 	%f778, %f776;
	mul.f32 	%f779, %f585, %f778;
	fma.rn.f32 	%f780, %f584, %f777, %f779;
	mul.f32 	%f781, %f585, %f777;
	mul.f32 	%f782, %f584, %f778;
	sub.f32 	%f783, %f781, %f782;
	add.s32 	%r57, %r56, %r38;
	cvt.rn.f32.u32 	%f784, %r57;
	mul.f32 	%f785, %f784, 0f37000000;
	mul.f32 	%f786, %f785, 0f40C90FDB;
	cos.approx.f32 	%f787, %f786;
	sin.approx.f32 	%f788, %f786;
	mul.f32 	%f789, %f631, %f788;
	fma.rn.f32 	%f790, %f630, %f787, %f789;
	mul.f32 	%f791, %f631, %f787;
	mul.f32 	%f792, %f630, %f788;
	sub.f32 	%f793, %f791, %f792;
	add.s32 	%r58, %r41, %r56;
	cvt.rn.f32.u32 	%f794, %r58;
	mul.f32 	%f795, %f794, 0f37000000;
	mul.f32 	%f796, %f795, 0f40C90FDB;
	cos.approx.f32 	%f797, %f796;
	sin.approx.f32 	%f798, %f796;
	mul.f32 	%f799, %f607, %f798;
	fma.rn.f32 	%f800, %f606, %f797, %f799;
	mul.f32 	%f801, %f607, %f797;
	mul.f32 	%f802, %f606, %f798;
	sub.f32 	%f803, %f801, %f802;
	add.s32 	%r59, %r58, %r38;
	cvt.rn.f32.u32 	%f804, %r59;
	mul.f32 	%f805, %f804, 0f37000000;
	mul.f32 	%f806, %f805, 0f40C90FDB;
	cos.approx.f32 	%f807, %f806;
	sin.approx.f32 	%f808, %f806;
	mul.f32 	%f809, %f651, %f808;
	fma.rn.f32 	%f99, %f650, %f807, %f809;
	mul.f32 	%f810, %f651, %f807;
	mul.f32 	%f811, %f650, %f808;
	sub.f32 	%f100, %f810, %f811;
	shl.b32 	%r60, %r24, 9;
	or.b32  	%r61, %r35, %r60;
	shl.b32 	%r62, %r34, 8;
	and.b32  	%r63, %r62, 33423360;
	or.b32  	%r64, %r61, %r63;
	cvta.to.global.u64 	%rd7, %rd9;
	mul.wide.u32 	%rd8, %r64, 8;
	add.s64 	%rd2, %rd7, %rd8;
	st.global.v2.f32 	[%rd2], {%f660, %f663};
	st.global.v2.f32 	[%rd2+65536], {%f670, %f673};
	st.global.v2.f32 	[%rd2+131072], {%f680, %f683};
	st.global.v2.f32 	[%rd2+196608], {%f690, %f693};
	st.global.v2.f32 	[%rd2+262144], {%f700, %f703};
	st.global.v2.f32 	[%rd2+327680], {%f710, %f713};
	st.global.v2.f32 	[%rd2+393216], {%f720, %f723};
	st.global.v2.f32 	[%rd2+458752], {%f730, %f733};
	st.global.v2.f32 	[%rd2+524288], {%f740, %f743};
	st.global.v2.f32 	[%rd2+589824], {%f750, %f753};
	st.global.v2.f32 	[%rd2+655360], {%f760, %f763};
	st.global.v2.f32 	[%rd2+720896], {%f770, %f773};
	st.global.v2.f32 	[%rd2+786432], {%f780, %f783};
	st.global.v2.f32 	[%rd2+851968], {%f790, %f793};
	st.global.v2.f32 	[%rd2+917504], {%f800, %f803};
	setp.gt.u32 	%p5, %r24, 15;
	@%p5 bra 	$L__BB0_9;
	st.global.v2.f32 	[%rd2+983040], {%f99, %f100};
$L__BB0_9:
	ret;

}


// ===== COMPILED SASS (sm_100) =====

	.target	sm_100

	.elftype	@"ET_EXEC"


//--------------------- .note.nv.tkinfo           --------------------------
	.section	.note.nv.tkinfo,"",@"SHT_NOTE"
	.sectionflags	@"SHF_NOTE_NV_TKINFO"
	.tkinfo
        /*0018*/ 	.word	0x00000002
        /*0030*/ 	.string	""
        /*0030*/ 	.string	"ptxas"
        /*0030*/ 	.string	"Cuda compilation tools, release 13.0, V13.0.88"
        /*0030*/ 	.string	"Build cuda_13.0.r13.0/compiler.36424714_0"
        /*0030*/ 	.string	"-arch sm_100 -m 64 "



//--------------------- .note.nv.cuinfo           --------------------------
	.section	.note.nv.cuinfo,"",@"SHT_NOTE"
	.sectionflags	@"SHF_NOTE_NV_CUINFO"
        /*0018*/ 	.short	0x0002
        /*001a*/ 	.short	0x0064
        /*001c*/ 	.short	0x0082
	.zero		2


//--------------------- .nv.info                  --------------------------
	.section	.nv.info,"",@"SHT_CUDA_INFO"
	.align	4


	//----- nvinfo : EIATTR_REGCOUNT
	.align		4
        /*0000*/ 	.byte	0x04, 0x2f
        /*0002*/ 	.short	(.L_1 - .L_0)
	.align		4
.L_0:
        /*0004*/ 	.word	index@(VkFFT_main_logN25_2)
        /*0008*/ 	.word	0x00000039


	//----- nvinfo : EIATTR_FRAME_SIZE
	.align		4
.L_1:
        /*000c*/ 	.byte	0x04, 0x11
        /*000e*/ 	.short	(.L_3 - .L_2)
	.align		4
.L_2:
        /*0010*/ 	.word	index@(VkFFT_main_logN25_2)
        /*0014*/ 	.word	0x00000000


	//----- nvinfo : EIATTR_MIN_STACK_SIZE
	.align		4
.L_3:
        /*0018*/ 	.byte	0x04, 0x12
        /*001a*/ 	.short	(.L_5 - .L_4)
	.align		4
.L_4:
        /*001c*/ 	.word	index@(VkFFT_main_logN25_2)
        /*0020*/ 	.word	0x00000000
.L_5:


//--------------------- .nv.compat                --------------------------
	.section	.nv.compat,"",@"SHT_CUDA_COMPAT_INFO"
	.align	4
        /*0000*/ 	.byte	0x02, 0x09, 0x00, 0x00, 0x02, 0x02, 0x01, 0x00, 0x02, 0x05, 0x05, 0x00, 0x03, 0x07, 0x01, 0x01
        /*0010*/ 	.byte	0x02, 0x03, 0x00, 0x00, 0x02, 0x06, 0x01, 0x00, 0x04, 0x0b, 0x08, 0x00, 0x09, 0x00, 0x00, 0x00
        /*0020*/ 	.byte	0x00, 0x00, 0x00, 0x00


//--------------------- .nv.info.VkFFT_main_logN25_2 --------------------------
	.section	.nv.info.VkFFT_main_logN25_2,"",@"SHT_CUDA_INFO"
	.sectionflags	@""
	.align	4


	//----- nvinfo : EIATTR_CUDA_API_VERSION
	.align		4
        /*0000*/ 	.byte	0x04, 0x37
        /*0002*/ 	.short	(.L_7 - .L_6)
.L_6:
        /*0004*/ 	.word	0x00000082


	//----- nvinfo : EIATTR_KPARAM_INFO
	.align		4
.L_7:
        /*0008*/ 	.byte	0x04, 0x17
        /*000a*/ 	.short	(.L_9 - .L_8)
.L_8:
        /*000c*/ 	.word	0x00000000
        /*0010*/ 	.short	0x0001
        /*0012*/ 	.short	0x0008
        /*0014*/ 	.byte	0x00, 0xf5, 0x21, 0x00


	//----- nvinfo : EIATTR_KPARAM_INFO
	.align		4
.L_9:
        /*0018*/ 	.byte	0x04, 0x17
        /*001a*/ 	.short	(.L_11 - .L_10)
.L_10:
        /*001c*/ 	.word	0x00000000
        /*0020*/ 	.short	0x0000
        /*0022*/ 	.short	0x0000
        /*0024*/ 	.byte	0x00, 0xf5, 0x21, 0x00


	//----- nvinfo : EIATTR_SPARSE_MMA_MASK
	.align		4
.L_11:
        /*0028*/ 	.byte	0x03, 0x50
        /*002a*/ 	.short	0x0000


	//----- nvinfo : EIATTR_MAXREG_COUNT
	.align		4
        /*002c*/ 	.byte	0x03, 0x1b
        /*002e*/ 	.short	0x00ff


	//----- nvinfo : EIATTR_NUM_BARRIERS
	.align		4
        /*0030*/ 	.byte	0x02, 0x4c
        /*0032*/ 	.byte	0x01
	.zero		1


	//----- nvinfo : EIATTR_MERCURY_ISA_VERSION
	.align		4
        /*0034*/ 	.byte	0x03, 0x5f
        /*0036*/ 	.short	0x0101


	//----- nvinfo : EIATTR_VRC_CTA_INIT_COUNT
	.align		4
        /*0038*/ 	.byte	0x02, 0x4a
	.zero		1
	.zero		1


	//----- nvinfo : EIATTR_EXIT_INSTR_OFFSETS
	.align		4
        /*003c*/ 	.byte	0x04, 0x1c
        /*003e*/ 	.short	(.L_13 - .L_12)


	//   ....[0]....
.L_12:
        /*0040*/ 	.word	0x000011e0


	//   ....[1]....
        /*0044*/ 	.word	0x00003230


	//   ....[2]....
        /*0048*/ 	.word	0x00003250


	//----- nvinfo : EIATTR_MAX_THREADS
	.align		4
.L_13:
        /*004c*/ 	.byte	0x04, 0x05
        /*004e*/ 	.short	(.L_15 - .L_14)
.L_14:
        /*0050*/ 	.word	0x00000100
        /*0054*/ 	.word	0x00000001
        /*0058*/ 	.word	0x00000001


	//----- nvinfo : EIATTR_CRS_STACK_SIZE
	.align		4
.L_15:
        /*005c*/ 	.byte	0x04, 0x1e
        /*005e*/ 	.short	(.L_17 - .L_16)
.L_16:
        /*0060*/ 	.word	0x00000000


	//----- nvinfo : EIATTR_CBANK_PARAM_SIZE
	.align		4
.L_17:
        /*0064*/ 	.byte	0x03, 0x19
        /*0066*/ 	.short	0x0010


	//----- nvinfo : EIATTR_PARAM_CBANK
	.align		4
        /*0068*/ 	.byte	0x04, 0x0a
        /*006a*/ 	.short	(.L_19 - .L_18)
	.align		4
.L_18:
        /*006c*/ 	.word	index@(.nv.constant0.VkFFT_main_logN25_2)
        /*0070*/ 	.short	0x0380
        /*0072*/ 	.short	0x0010


	//----- nvinfo : EIATTR_SW_WAR
	.align		4
.L_19:
        /*0074*/ 	.byte	0x04, 0x36
        /*0076*/ 	.short	(.L_21 - .L_20)
.L_20:
        /*0078*/ 	.word	0x00000008
.L_21:


//--------------------- .nv.callgraph             --------------------------
	.section	.nv.callgraph,"",@"SHT_CUDA_CALLGRAPH"
	.align	4
	.sectionentsize	8
	.align		4
        /*0000*/ 	.word	0x00000000
	.align		4
        /*0004*/ 	.word	0xffffffff
	.align		4
        /*0008*/ 	.word	0x00000000
	.align		4
        /*000c*/ 	.word	0xfffffffe
	.align		4
        /*0010*/ 	.word	0x00000000
	.align		4
        /*0014*/ 	.word	0xfffffffd
	.align		4
        /*0018*/ 	.word	0x00000000
	.align		4
        /*001c*/ 	.word	0xfffffffc


//--------------------- .text.VkFFT_main_logN25_2 --------------------------
	.section	.text.VkFFT_main_logN25_2,"ax",@progbits
	.align	128
        .global         VkFFT_main_logN25_2
        .type           VkFFT_main_logN25_2,@function
        .size           VkFFT_main_logN25_2,(.L_x_5 - VkFFT_main_logN25_2)
        .other          VkFFT_main_logN25_2,@"STO_CUDA_ENTRY STV_DEFAULT"
VkFFT_main_logN25_2:
.text.VkFFT_main_logN25_2:
[----:B------:R-:W-:Y:S01]  /*0000*/  LDC R1, c[0x0][0x37c] ;  /* 0x0000df00ff017b82 */ /* 0x000fe20000000800 */
[----:B------:R-:W0:Y:S07]  /*0010*/  S2R R12, SR_TID.X ;  /* 0x00000000000c7919 */ /* 0x000e2e0000002100 */
[----:B------:R-:W0:Y:S01]  /*0020*/  S2UR UR8, SR_CTAID.X ;  /* 0x00000000000879c3 */ /* 0x000e220000002500 */
[----:B------:R-:W1:Y:S01]  /*0030*/  LDCU.64 UR6, c[0x0][0x358] ;  /* 0x00006b00ff0677ac */ /* 0x000e620008000a00 */
[----:B------:R-:W-:Y:S01]  /*0040*/  BSSY.RECONVERGENT B0, `(.L_x_0) ;  /* 0x00000fd000007945 */ /* 0x000fe20003800200 */
[----:B------:R-:W-:-:S02]  /*0050*/  CS2R R6, SRZ ;  /* 0x0000000000067805 */ /* 0x000fc4000001ff00 */
[----:B------:R-:W-:Y:S02]  /*0060*/  CS2R R4, SRZ ;  /* 0x0000000000047805 */ /* 0x000fe4000001ff00 */
[----:B------:R-:W-:Y:S02]  /*0070*/  CS2R R18, SRZ ;  /* 0x0000000000127805 */ /* 0x000fe4000001ff00 */
[----:B------:R-:W-:Y:S02]  /*0080*/  CS2R R10, SRZ ;  /* 0x00000000000a7805 */ /* 0x000fe4000001ff00 */
[----:B------:R-:W-:Y:S01]  /*0090*/  CS2R R22, SRZ ;  /* 0x0000000000167805 */ /* 0x000fe2000001ff00 */
[----:B------:R-:W0:Y:S01]  /*00a0*/  LDC R3, c[0x0][0x360] ;  /* 0x0000d800ff037b82 */ /* 0x000e220000000800 */
[----:B------:R-:W-:Y:S02]  /*00b0*/  CS2R R20, SRZ ;  /* 0x0000000000147805 */ /* 0x000fe4000001ff00 */
[----:B------:R-:W-:-:S02]  /*00c0*/  CS2R R28, SRZ ;  /* 0x00000000001c7805 */ /* 0x000fc4000001ff00 */
[----:B------:R-:W-:Y:S02]  /*00d0*/  CS2R R24, SRZ ;  /* 0x0000000000187805 */ /* 0x000fe4000001ff00 */
[----:B------:R-:W-:Y:S02]  /*00e0*/  CS2R R30, SRZ ;  /* 0x00000000001e7805 */ /* 0x000fe4000001ff00 */
[----:B------:R-:W-:Y:S02]  /*00f0*/  CS2R R16, SRZ ;  /* 0x0000000000107805 */ /* 0x000fe4000001ff00 */
[----:B------:R-:W-:Y:S02]  /*0100*/  CS2R R34, SRZ ;  /* 0x0000000000227805 */ /* 0x000fe4000001ff00 */
[----:B------:R-:W-:Y:S02]  /*0110*/  CS2R R14, SRZ ;  /* 0x00000000000e7805 */ /* 0x000fe4000001ff00 */
[----:B------:R-:W-:-:S02]  /*0120*/  CS2R R36, SRZ ;  /* 0x0000000000247805 */ /* 0x000fc4000001ff00 */
[----:B------:R-:W-:Y:S02]  /*0130*/  CS2R R8, SRZ ;  /* 0x0000000000087805 */ /* 0x000fe4000001ff00 */
[----:B------:R-:W-:Y:S01]  /*0140*/  CS2R R26, SRZ ;  /* 0x00000000001a7805 */ /* 0x000fe2000001ff00 */
[----:B0-----:R-:W-:-:S05]  /*0150*/  IMAD R0, R3, UR8, R12 ;  /* 0x0000000803007c24 */ /* 0x001fca000f8e020c */
[----:B------:R-:W-:-:S04]  /*0160*/  LOP3.LUT P0, R2, R0, 0xfe0000, RZ, 0xc0, !PT ;  /* 0x00fe000000027812 */ /* 0x000fc8000780c0ff */
[----:B------:R-:W-:Y:S02]  /*0170*/  ISETP.NE.AND P2, PT, R2, RZ, PT ;  /* 0x000000ff0200720c */ /* 0x000fe40003f45270 */
[----:B------:R-:W-:-:S07]  /*0180*/  CS2R R2, SRZ ;  /* 0x0000000000027805 */ /* 0x000fce000001ff00 */
[----:B-1----:R-:W-:Y:S05]  /*0190*/  @P0 BRA `(.L_x_1) ;  /* 0x0000000c009c0947 */ /* 0x002fea0003800000 */
[----:B------:R-:W0:Y:S01]  /*01a0*/  S2R R5, SR_TID.Y ;  /* 0x0000000000057919 */ /* 0x000e220000002200 */
[----:B------:R-:W1:Y:S01]  /*01b0*/  LDC.64 R38, c[0x0][0x380] ;  /* 0x0000e000ff267b82 */ /* 0x000e620000000a00 */
[C---:B------:R-:W-:Y:S02]  /*01c0*/  LOP3.LUT R2, R0.reuse, 0x1ff, RZ, 0xc0, !PT ;  /* 0x000001ff00027812 */ /* 0x040fe400078ec0ff */
[----:B------:R-:W-:Y:S02]  /*01d0*/  CS2R R18, SRZ ;  /* 0x0000000000127805 */ /* 0x000fe4000001ff00 */
[----:B------:R-:W-:Y:S02]  /*01e0*/  SHF.L.U32 R3, R0, 0x8, RZ ;  /* 0x0000000800037819 */ /* 0x000fe400000006ff */
[C---:B0-----:R-:W-:Y:S02]  /*01f0*/  LEA R2, R5.reuse, R2, 0x9 ;  /* 0x0000000205027211 */ /* 0x041fe400078e48ff */
[----:B------:R-:W-:-:S02]  /*0200*/  ISETP.GT.U32.AND P1, PT, R5, 0xf, PT ;  /* 0x0000000f0500780c */ /* 0x000fc40003f24070 */
[----:B------:R-:W-:-:S05]  /*0210*/  LOP3.LUT R3, R2, 0x1fe0000, R3, 0xf8, !PT ;  /* 0x01fe000002037812 */ /* 0x000fca00078ef803 */
[----:B-1----:R-:W-:-:S05]  /*0220*/  IMAD.WIDE.U32 R38, R3, 0x8, R38 ;  /* 0x0000000803267825 */ /* 0x002fca00078e0026 */
[----:B------:R-:W2:Y:S04]  /*0230*/  LDG.E.64 R8, desc[UR6][R38.64+0x80000] ;  /* 0x0800000626087981 */ /* 0x000ea8000c1e1b00 */
[----:B------:R-:W3:Y:S04]  /*0240*/  LDG.E.64 R34, desc[UR6][R38.64] ;  /* 0x0000000626227981 */ /* 0x000ee8000c1e1b00 */
[----:B------:R-:W4:Y:S04]  /*0250*/  LDG.E.64 R40, desc[UR6][R38.64+0x90000] ;  /* 0x0900000626287981 */ /* 0x000f28000c1e1b00 */
[----:B------:R-:W5:Y:S04]  /*0260*/  LDG.E.64 R30, desc[UR6][R38.64+0xa0000] ;  /* 0x0a000006261e7981 */ /* 0x000f68000c1e1b00 */
        /* <DEDUP_REMOVED lines=8> */
[----:B------:R-:W5:Y:S04]  /*02f0*/  @!P1 LDG.E.64 R18, desc[UR6][R38.64+0xf0000] ;  /* 0x0f00000626129981 */ /* 0x000f68000c1e1b00 */
[----:B------:R-:W5:Y:S04]  /*0300*/  LDG.E.64 R2, desc[UR6][R38.64+0xe0000] ;  /* 0x0e00000626027981 */ /* 0x000f68000c1e1b00 */
[----:B------:R-:W5:Y:S04]  /*0310*/  LDG.E.64 R14, desc[UR6][R38.64+0x60000] ;  /* 0x06000006260e7981 */ /* 0x000f68000c1e1b00 */
[----:B------:R0:W5:Y:S01]  /*0320*/  LDG.E.64 R10, desc[UR6][R38.64+0x70000] ;  /* 0x07000006260a7981 */ /* 0x000162000c1e1b00 */
[----:B--2---:R-:W-:Y:S01]  /*0330*/  FFMA R37, -RZ, R9, R8 ;  /* 0x00000009ff257223 */ /* 0x004fe20000000108 */
[----:B------:R-:W-:-:S03]  /*0340*/  FFMA R8, RZ, R8, R9 ;  /* 0x00000008ff087223 */ /* 0x000fc60000000009 */
[C-C-:B---3--:R-:W-:Y:S01]  /*0350*/  FADD R33, R34.reuse, -R37.reuse ;  /* 0x8000002522217221 */ /* 0x148fe20000000000 */
[----:B------:R-:W-:Y:S01]  /*0360*/  FADD R36, R34, R37 ;  /* 0x0000002522247221 */ /* 0x000fe20000000000 */
[C---:B------:R-:W-:Y:S01]  /*0370*/  FADD R32, R35.reuse, -R8 ;  /* 0x8000000823207221 */ /* 0x040fe20000000000 */
[----:B----4-:R-:W-:Y:S01]  /*0380*/  FFMA R9, -RZ, R41, R40 ;  /* 0x00000029ff097223 */ /* 0x010fe20000000128 */
[----:B------:R-:W-:Y:S01]  /*0390*/  FADD R35, R35, R8 ;  /* 0x0000000823237221 */ /* 0x000fe20000000000 */
[----:B-----5:R-:W-:Y:S01]  /*03a0*/  FFMA R37, -RZ, R31, R30 ;  /* 0x0000001fff257223 */ /* 0x020fe2000000011e */
[----:B------:R-:W-:Y:S01]  /*03b0*/  FFMA R30, RZ, R30, R31 ;  /* 0x0000001eff1e7223 */ /* 0x000fe2000000001f */
[C-C-:B------:R-:W-:Y:S01]  /*03c0*/  FADD R8, R28.reuse, -R9.reuse ;  /* 0x800000091c087221 */ /* 0x140fe20000000000 */
[----:B------:R-:W-:Y:S01]  /*03d0*/  FADD R34, R28, R9 ;  /* 0x000000091c227221 */ /* 0x000fe20000000000 */
[C-C-:B------:R-:W-:Y:S01]  /*03e0*/  FADD R9, R26.reuse, -R37.reuse ;  /* 0x800000251a097221 */ /* 0x140fe20000000000 */
[----:B------:R-:W-:Y:S01]  /*03f0*/  FADD R28, R26, R37 ;  /* 0x000000251a1c7221 */ /* 0x000fe20000000000 */
[C-C-:B------:R-:W-:Y:S01]  /*0400*/  FADD R26, R27.reuse, -R30.reuse ;  /* 0x8000001e1b1a7221 */ /* 0x140fe20000000000 */
[----:B------:R-:W-:Y:S01]  /*0410*/  FADD R27, R27, R30 ;  /* 0x0000001e1b1b7221 */ /* 0x000fe20000000000 */
[----:B------:R-:W-:Y:S01]  /*0420*/  FFMA R31, -RZ, R7, R6 ;  /* 0x00000007ff1f7223 */ /* 0x000fe20000000106 */
[----:B------:R-:W-:Y:S01]  /*0430*/  FFMA R30, RZ, R6, R7 ;  /* 0x00000006ff1e7223 */ /* 0x000fe20000000007 */
[----:B------:R-:W-:Y:S01]  /*0440*/  FFMA R7, -RZ, R25, R24 ;  /* 0x00000019ff077223 */ /* 0x000fe20000000118 */
[----:B------:R-:W-:Y:S01]  /*0450*/  FFMA R24, RZ, R24, R25 ;  /* 0x00000018ff187223 */ /* 0x000fe20000000019 */
[C-C-:B------:R-:W-:Y:S01]  /*0460*/  FADD R6, R20.reuse, -R31.reuse ;  /* 0x8000001f14067221 */ /* 0x140fe20000000000 */
[----:B------:R-:W-:Y:S01]  /*0470*/  FADD R20, R20, R31 ;  /* 0x0000001f14147221 */ /* 0x000fe20000000000 */
[C-C-:B------:R-:W-:Y:S01]  /*0480*/  FADD R0, R22.reuse, R7.reuse ;  /* 0x0000000716007221 */ /* 0x140fe20000000000 */
[C-C-:B------:R-:W-:Y:S01]  /*0490*/  FADD R31, R23.reuse, R24.reuse ;  /* 0x00000018171f7221 */ /* 0x140fe20000000000 */
[----:B------:R-:W-:Y:S01]  /*04a0*/  FADD R25, R22, -R7 ;  /* 0x8000000716197221 */ /* 0x000fe20000000000 */
[----:B------:R-:W-:Y:S01]  /*04b0*/  FADD R24, R23, -R24 ;  /* 0x8000001817187221 */ /* 0x000fe20000000000 */
[C---:B------:R-:W-:Y:S01]  /*04c0*/  FADD R7, R21.reuse, -R30 ;  /* 0x8000001e15077221 */ /* 0x040fe20000000000 */
[----:B------:R-:W-:Y:S01]  /*04d0*/  FFMA R23, -RZ, R31, R0 ;  /* 0x0000001fff177223 */ /* 0x000fe20000000100 */
[----:B------:R-:W-:Y:S01]  /*04e0*/  FADD R21, R21, R30 ;  /* 0x0000001e15157221 */ /* 0x000fe20000000000 */
[----:B------:R-:W-:Y:S01]  /*04f0*/  FFMA R0, RZ, R0, R31 ;  /* 0x00000000ff007223 */ /* 0x000fe2000000001f */
[----:B------:R-:W-:Y:S01]  /*0500*/  FFMA R30, RZ, R25, R24 ;  /* 0x00000019ff1e7223 */ /* 0x000fe20000000018 */
[----:B------:R-:W-:Y:S01]  /*0510*/  FFMA R31, RZ, R24, -R25 ;  /* 0x00000018ff1f7223 */ /* 0x000fe20000000819 */
[C-C-:B------:R-:W-:Y:S01]  /*0520*/  FADD R22, R36.reuse, -R23.reuse ;  /* 0x8000001724167221 */ /* 0x140fe20000000000 */
[----:B------:R-:W-:Y:S01]  /*0530*/  FFMA R25, -RZ, R5, R4 ;  /* 0x00000005ff197223 */ /* 0x000fe20000000104 */
[----:B------:R-:W-:Y:S01]  /*0540*/  FADD R36, R36, R23 ;  /* 0x0000001724247221 */ /* 0x000fe20000000000 */
[----:B------:R-:W-:Y:S01]  /*0550*/  FFMA R24, RZ, R4, R5 ;  /* 0x00000004ff187223 */ /* 0x000fe20000000005 */
[----:B------:R-:W-:Y:S01]  /*0560*/  FADD R23, R35, -R0 ;  /* 0x8000000023177221 */ /* 0x000fe20000000000 */
[----:B------:R-:W-:Y:S01]  /*0570*/  FADD R4, R33, -R30 ;  /* 0x8000001e21047221 */ /* 0x000fe20000000000 */
[----:B------:R-:W-:Y:S01]  /*0580*/  FADD R35, R35, R0 ;  /* 0x0000000023237221 */ /* 0x000fe20000000000 */
[----:B------:R-:W-:Y:S01]  /*0590*/  FADD R33, R33, R30 ;  /* 0x0000001e21217221 */ /* 0x000fe20000000000 */
[C-C-:B------:R-:W-:Y:S01]  /*05a0*/  FADD R30, R16.reuse, -R25.reuse ;  /* 0x80000019101e7221 */ /* 0x140fe20000000000 */
[----:B------:R-:W-:Y:S01]  /*05b0*/  FADD R0, R16, R25 ;  /* 0x0000001910007221 */ /* 0x000fe20000000000 */
[----:B------:R-:W-:Y:S01]  /*05c0*/  FFMA R40, RZ, R40, R41 ;  /* 0x00000028ff287223 */ /* 0x000fe20000000029 */
[C---:B------:R-:W-:Y:S01]  /*05d0*/  FADD R25, R17.reuse, R24 ;  /* 0x0000001811197221 */ /* 0x040fe20000000000 */
[----:B------:R-:W-:Y:S01]  /*05e0*/  FFMA R13, -RZ, R19, R18 ;  /* 0x00000013ff0d7223 */ /* 0x000fe20000000112 */
[----:B------:R-:W-:Y:S01]  /*05f0*/  FADD R17, R17, -R24 ;  /* 0x8000001811117221 */ /* 0x000fe20000000000 */
[C---:B------:R-:W-:Y:S01]  /*0600*/  FADD R5, R32.reuse, -R31 ;  /* 0x8000001f20057221 */ /* 0x040fe20000000000 */
[----:B------:R-:W-:Y:S01]  /*0610*/  FFMA R18, RZ, R18, R19 ;  /* 0x00000012ff127223 */ /* 0x000fe20000000013 */
[----:B------:R-:W-:Y:S01]  /*0620*/  FADD R32, R32, R31 ;  /* 0x0000001f20207221 */ /* 0x000fe20000000000 */
[C---:B------:R-:W-:Y:S01]  /*0630*/  FADD R19, R29.reuse, -R40 ;  /* 0x800000281d137221 */ /* 0x040fe20000000000 */
[----:B------:R-:W-:Y:S01]  /*0640*/  FFMA R31, -RZ, R25, R0 ;  /* 0x00000019ff1f7223 */ /* 0x000fe20000000100 */
[----:B------:R-:W-:Y:S01]  /*0650*/  FADD R29, R29, R40 ;  /* 0x000000281d1d7221 */ /* 0x000fe20000000000 */
[----:B------:R-:W-:Y:S01]  /*0660*/  FFMA R0, RZ, R0, R25 ;  /* 0x00000000ff007223 */ /* 0x000fe20000000019 */
[----:B------:R-:W-:Y:S01]  /*0670*/  FFMA R37, RZ, R30, R17 ;  /* 0x0000001eff257223 */ /* 0x000fe20000000011 */
[----:B0-----:R-:W-:Y:S01]  /*0680*/  FFMA R38, RZ, R17, -R30 ;  /* 0x00000011ff267223 */ /* 0x001fe2000000081e */
[----:B------:R-:W-:Y:S01]  /*0690*/  FFMA R17, -RZ, R3, R2 ;  /* 0x00000003ff117223 */ /* 0x000fe20000000102 */
[----:B------:R-:W-:Y:S01]  /*06a0*/  FFMA R2, RZ, R2, R3 ;  /* 0x00000002ff027223 */ /* 0x000fe20000000003 */
[C-C-:B------:R-:W-:Y:S01]  /*06b0*/  FADD R25, R29.reuse, -R0.reuse ;  /* 0x800000001d197221 */ /* 0x140fe20000000000 */
[----:B------:R-:W-:Y:S01]  /*06c0*/  FADD R29, R29, R0 ;  /* 0x000000001d1d7221 */ /* 0x000fe20000000000 */
[C-C-:B------:R-:W-:Y:S01]  /*06d0*/  FADD R3, R14.reuse, -R17.reuse ;  /* 0x800000110e037221 */ /* 0x140fe20000000000 */
[----:B------:R-:W-:Y:S01]  /*06e0*/  FADD R0, R14, R17 ;  /* 0x000000110e007221 */ /* 0x000fe20000000000 */
[C-C-:B------:R-:W-:Y:S01]  /*06f0*/  FADD R17, R15.reuse, R2.reuse ;  /* 0x000000020f117221 */ /* 0x140fe20000000000 */
[C-C-:B------:R-:W-:Y:S01]  /*0700*/  FADD R24, R34.reuse, -R31.reuse ;  /* 0x8000001f22187221 */ /* 0x140fe20000000000 */
[----:B------:R-:W-:Y:S01]  /*0710*/  FADD R34, R34, R31 ;  /* 0x0000001f22227221 */ /* 0x000fe20000000000 */
[----:B------:R-:W-:Y:S01]  /*0720*/  FADD R2, R15, -R2 ;  /* 0x800000020f027221 */ /* 0x000fe20000000000 */
[C-C-:B------:R-:W-:Y:S01]  /*0730*/  FADD R30, R8.reuse, -R37.reuse ;  /* 0x80000025081e7221 */ /* 0x140fe20000000000 */
[----:B------:R-:W-:Y:S01]  /*0740*/  FADD R31, R8, R37 ;  /* 0x00000025081f7221 */ /* 0x000fe20000000000 */
[----:B------:R-:W-:Y:S01]  /*0750*/  FFMA R8, RZ, R0, R17 ;  /* 0x00000000ff087223 */ /* 0x000fe20000000011 */
[----:B------:R-:W-:Y:S01]  /*0760*/  FFMA R15, -RZ, R17, R0 ;  /* 0x00000011ff0f7223 */ /* 0x000fe20000000100 */
[----:B------:R-:W-:Y:S01]  /*0770*/  FFMA R14, RZ, R3, R2 ;  /* 0x00000003ff0e7223 */ /* 0x000fe20000000002 */
[----:B------:R-:W-:Y:S01]  /*0780*/  FFMA R17, RZ, R2, -R3 ;  /* 0x00000002ff117223 */ /* 0x000fe20000000803 */
[C-C-:B------:R-:W-:Y:S01]  /*0790*/  FADD R3, R27.reuse, -R8.reuse ;  /* 0x800000081b037221 */ /* 0x140fe20000000000 */
[----:B------:R-:W-:Y:S01]  /*07a0*/  FADD R27, R27, R8 ;  /* 0x000000081b1b7221 */ /* 0x000fe20000000000 */
[C-C-:B------:R-:W-:Y:S01]  /*07b0*/  FADD R0, R28.reuse, R15.reuse ;  /* 0x0000000f1c007221 */ /* 0x140fe20000000000 */
[C-C-:B------:R-:W-:Y:S01]  /*07c0*/  FADD R8, R9.reuse, -R14.reuse ;  /* 0x8000000e09087221 */ /* 0x140fe20000000000 */
[----:B------:R-:W-:Y:S01]  /*07d0*/  FADD R2, R28, -R15 ;  /* 0x8000000f1c027221 */ /* 0x000fe20000000000 */
[----:B------:R-:W-:Y:S01]  /*07e0*/  FADD R14, R9, R14 ;  /* 0x0000000e090e7221 */ /* 0x000fe20000000000 */
[C-C-:B------:R-:W-:Y:S01]  /*07f0*/  FADD R9, R26.reuse, -R17.reuse ;  /* 0x800000111a097221 */ /* 0x140fe20000000000 */
[----:B------:R-:W-:Y:S01]  /*0800*/  FADD R26, R26, R17 ;  /* 0x000000111a1a7221 */ /* 0x000fe20000000000 */
[----:B------:R-:W-:Y:S01]  /*0810*/  FFMA R15, -RZ, R27, R0 ;  /* 0x0000001bff0f7223 */ /* 0x000fe20000000100 */
[----:B------:R-:W-:Y:S01]  /*0820*/  FFMA R0, RZ, R0, R27 ;  /* 0x00000000ff007223 */ /* 0x000fe2000000001b */
[----:B------:R-:W-:Y:S01]  /*0830*/  FFMA R39, RZ, R2, R3 ;  /* 0x00000002ff277223 */ /* 0x000fe20000000003 */
[----:B------:R-:W-:Y:S01]  /*0840*/  FFMA R2, RZ, R3, -R2 ;  /* 0x00000003ff027223 */ /* 0x000fe20000000802 */
[C-C-:B------:R-:W-:Y:S01]  /*0850*/  FADD R37, R19.reuse, -R38.reuse ;  /* 0x8000002613257221 */ /* 0x140fe20000000000 */
[----:B------:R-:W-:Y:S01]  /*0860*/  FMUL R3, R26, 0.70710676908493041992 ;  /* 0x3f3504f31a037820 */ /* 0x000fe20000400000 */
[----:B------:R-:W-:Y:S01]  /*0870*/  FADD R38, R19, R38 ;  /* 0x0000002613267221 */ /* 0x000fe20000000000 */
[----:B------:R-:W-:Y:S01]  /*0880*/  FMUL R8, R8, -0.70710676908493041992 ;  /* 0xbf3504f308087820 */ /* 0x000fe20000400000 */
[C-C-:B------:R-:W-:Y:S01]  /*0890*/  FADD R19, R35.reuse, -R0.reuse ;  /* 0x8000000023137221 */ /* 0x140fe20000000000 */
[----:B------:R-:W-:Y:S01]  /*08a0*/  FADD R35, R35, R0 ;  /* 0x0000000023237221 */ /* 0x000fe20000000000 */
[----:B------:R-:W-:Y:S01]  /*08b0*/  FFMA R0, R14, 0.70710676908493041992, R3 ;  /* 0x3f3504f30e007823 */ /* 0x000fe20000000003 */
[----:B------:R-:W-:Y:S01]  /*08c0*/  FFMA R41, R9, 0.70710676908493041992, R8 ;  /* 0x3f3504f309297823 */ /* 0x000fe20000000008 */
[----:B------:R-:W-:Y:S01]  /*08d0*/  FADD R27, R36, -R15 ;  /* 0x8000000f241b7221 */ /* 0x000fe20000000000 */
[----:B------:R-:W-:Y:S01]  /*08e0*/  FADD R17, R22, -R39 ;  /* 0x8000002716117221 */ /* 0x000fe20000000000 */
[C-C-:B------:R-:W-:Y:S01]  /*08f0*/  FADD R16, R23.reuse, -R2.reuse ;  /* 0x8000000217107221 */ /* 0x140fe20000000000 */
[----:B------:R-:W-:Y:S01]  /*0900*/  FADD R36, R36, R15 ;  /* 0x0000000f24247221 */ /* 0x000fe20000000000 */
[----:B------:R-:W-:Y:S01]  /*0910*/  FADD R22, R22, R39 ;  /* 0x0000002716167221 */ /* 0x000fe20000000000 */
[----:B------:R-:W-:Y:S01]  /*0920*/  FADD R23, R23, R2 ;  /* 0x0000000217177221 */ /* 0x000fe20000000000 */
[----:B------:R-:W-:Y:S01]  /*0930*/  FFMA R26, R9, -0.70710676908493041992, R8 ;  /* 0xbf3504f3091a7823 */ /* 0x000fe20000000008 */
[----:B------:R-:W-:Y:S01]  /*0940*/  FFMA R39, R14, -0.70710676908493041992, R3 ;  /* 0xbf3504f30e277823 */ /* 0x000fe20000000003 */
[C-C-:B------:R-:W-:Y:S01]  /*0950*/  FADD R2, R33.reuse, -R0.reuse ;  /* 0x8000000021027221 */ /* 0x140fe20000000000 */
[----:B------:R-:W-:Y:S01]  /*0960*/  FADD R15, R33, R0 ;  /* 0x00000000210f7221 */ /* 0x000fe20000000000 */
[C-C-:B------:R-:W-:Y:S01]  /*0970*/  FADD R8, R4.reuse, -R41.reuse ;  /* 0x8000002904087221 */ /* 0x140fe20000000000 */
[----:B------:R-:W-:Y:S01]  /*0980*/  FADD R14, R4, R41 ;  /* 0x00000029040e7221 */ /* 0x000fe20000000000 */
[C-C-:B------:R-:W-:Y:S01]  /*0990*/  FADD R0, R10.reuse, R13.reuse ;  /* 0x0000000d0a007221 */ /* 0x140fe20000000000 */
[----:B------:R-:W-:Y:S01]  /*09a0*/  FADD R33, R11, R18 ;  /* 0x000000120b217221 */ /* 0x000fe20000000000 */
[----:B------:R-:W-:Y:S01]  /*09b0*/  FADD R4, R10, -R13 ;  /* 0x8000000d0a047221 */ /* 0x000fe20000000000 */
[----:B------:R-:W-:Y:S01]  /*09c0*/  FADD R13, R5, -R26 ;  /* 0x8000001a050d7221 */ /* 0x000fe20000000000 */
[----:B------:R-:W-:Y:S01]  /*09d0*/  FADD R11, R11, -R18 ;  /* 0x800000120b0b7221 */ /* 0x000fe20000000000 */
[----:B------:R-:W-:Y:S01]  /*09e0*/  FADD R26, R5, R26 ;  /* 0x0000001a051a7221 */ /* 0x000fe20000000000 */
[----:B------:R-:W-:Y:S01]  /*09f0*/  FFMA R5, -RZ, R33, R0 ;  /* 0x00000021ff057223 */ /* 0x000fe20000000100 */
[----:B------:R-:W-:Y:S01]  /*0a00*/  FFMA R10, RZ, R0, R33 ;  /* 0x00000000ff0a7223 */ /* 0x000fe20000000021 */
[----:B------:R-:W-:Y:S01]  /*0a10*/  FFMA R33, RZ, R4, R11 ;  /* 0x00000004ff217223 */ /* 0x000fe2000000000b */
[----:B------:R-:W-:Y:S01]  /*0a20*/  FFMA R18, RZ, R11, -R4 ;  /* 0x0000000bff127223 */ /* 0x000fe20000000804 */
[C-C-:B------:R-:W-:Y:S01]  /*0a30*/  FADD R4, R20.reuse, -R5.reuse ;  /* 0x8000000514047221 */ /* 0x140fe20000000000 */
[----:B------:R-:W-:Y:S01]  /*0a40*/  FADD R0, R20, R5 ;  /* 0x0000000514007221 */ /* 0x000fe20000000000 */
[C-C-:B------:R-:W-:Y:S01]  /*0a50*/  FADD R5, R21.reuse, -R10.reuse ;  /* 0x8000000a15057221 */ /* 0x140fe20000000000 */
[----:B------:R-:W-:Y:S01]  /*0a60*/  FADD R21, R21, R10 ;  /* 0x0000000a15157221 */ /* 0x000fe20000000000 */
[C-C-:B------:R-:W-:Y:S01]  /*0a70*/  FADD R10, R6.reuse, -R33.reuse ;  /* 0x80000021060a7221 */ /* 0x140fe20000000000 */
[----:B------:R-:W-:Y:S01]  /*0a80*/  FADD R33, R6, R33 ;  /* 0x0000002106217221 */ /* 0x000fe20000000000 */
        /* <DEDUP_REMOVED lines=8> */
[----:B------:R-:W-:Y:S01]  /*0b10*/  FMUL R18, R7, 0.70710676908493041992 ;  /* 0x3f3504f307127820 */ /* 0x000fe20000400000 */
[----:B------:R-:W-:Y:S01]  /*0b20*/  FMUL R7, R6, -0.70710676908493041992 ;  /* 0xbf3504f306077820 */ /* 0x000fe20000400000 */
[C-C-:B------:R-:W-:Y:S01]  /*0b30*/  FADD R4, R34.reuse, -R11.reuse ;  /* 0x8000000b22047221 */ /* 0x140fe20000000000 */
[----:B------:R-:W-:Y:S01]  /*0b40*/  FADD R0, R34, R11 ;  /* 0x0000000b22007221 */ /* 0x000fe20000000000 */
[C-C-:B------:R-:W-:Y:S01]  /*0b50*/  FADD R11, R24.reuse, -R21.reuse ;  /* 0x80000015180b7221 */ /* 0x140fe20000000000 */
[----:B------:R-:W-:Y:S01]  /*0b60*/  FADD R24, R24, R21 ;  /* 0x0000001518187221 */ /* 0x000fe20000000000 */
[C-C-:B------:R-:W-:Y:S01]  /*0b70*/  FFMA R28, R33.reuse, 0.70710676908493041992, R18.reuse ;  /* 0x3f3504f3211c7823 */ /* 0x140fe20000000012 */
[C-C-:B------:R-:W-:Y:S01]  /*0b80*/  FFMA R21, R10.reuse, -0.70710676908493041992, -R7.reuse ;  /* 0xbf3504f30a157823 */ /* 0x140fe20000000807 */
[----:B------:R-:W-:Y:S01]  /*0b90*/  FFMA R33, R33, -0.70710676908493041992, R18 ;  /* 0xbf3504f321217823 */ /* 0x000fe20000000012 */
[----:B------:R-:W-:Y:S01]  /*0ba0*/  FFMA R10, R10, -0.70710676908493041992, R7 ;  /* 0xbf3504f30a0a7823 */ /* 0x000fe20000000007 */
[C-C-:B------:R-:W-:Y:S01]  /*0bb0*/  FADD R6, R25.reuse, -R20.reuse ;  /* 0x8000001419067221 */ /* 0x140fe20000000000 */
[C-C-:B------:R-:W-:Y:S01]  /*0bc0*/  FADD R3, R32.reuse, -R39.reuse ;  /* 0x8000002720037221 */ /* 0x140fe20000000000 */
[----:B------:R-:W-:Y:S01]  /*0bd0*/  FADD R9, R32, R39 ;  /* 0x0000002720097221 */ /* 0x000fe20000000000 */
[----:B------:R-:W-:Y:S01]  /*0be0*/  FADD R20, R25, R20 ;  /* 0x0000001419147221 */ /* 0x000fe20000000000 */
[C-C-:B------:R-:W-:Y:S01]  /*0bf0*/  FADD R32, R38.reuse, -R33.reuse ;  /* 0x8000002126207221 */ /* 0x140fe20000000000 */
[C-C-:B------:R-:W-:Y:S01]  /*0c00*/  FADD R25, R37.reuse, -R10.reuse ;  /* 0x8000000a25197221 */ /* 0x140fe20000000000 */
[----:B------:R-:W-:Y:S01]  /*0c10*/  FADD R33, R38, R33 ;  /* 0x0000002126217221 */ /* 0x000fe20000000000 */
[C-C-:B------:R-:W-:Y:S01]  /*0c20*/  FADD R18, R30.reuse, -R21.reuse ;  /* 0x800000151e127221 */ /* 0x140fe20000000000 */
[----:B------:R-:W-:Y:S01]  /*0c30*/  FADD R10, R37, R10 ;  /* 0x0000000a250a7221 */ /* 0x000fe20000000000 */
[----:B------:R-:W-:Y:S01]  /*0c40*/  FADD R39, R30, R21 ;  /* 0x000000151e277221 */ /* 0x000fe20000000000 */
[----:B------:R-:W-:Y:S01]  /*0c50*/  FFMA R43, -RZ, R29, R0 ;  /* 0x0000001dff2b7223 */ /* 0x000fe20000000100 */
[----:B------:R-:W-:Y:S01]  /*0c60*/  FFMA R38, RZ, R0, R29 ;  /* 0x00000000ff267223 */ /* 0x000fe2000000001d */
[----:B------:R-:W-:Y:S01]  /*0c70*/  FMUL R29, R20, 0.70710676908493041992 ;  /* 0x3f3504f3141d7820 */ /* 0x000fe20000400000 */
[----:B------:R-:W-:Y:S01]  /*0c80*/  FFMA R20, RZ, R4, R5 ;  /* 0x00000004ff147223 */ /* 0x000fe20000000005 */
[----:B------:R-:W-:Y:S01]  /*0c90*/  FFMA R40, RZ, R5, -R4 ;  /* 0x00000005ff287223 */ /* 0x000fe20000000804 */
[C-C-:B------:R-:W-:Y:S01]  /*0ca0*/  FADD R7, R31.reuse, -R28.reuse ;  /* 0x8000001c1f077221 */ /* 0x140fe20000000000 */
[----:B------:R-:W-:Y:S01]  /*0cb0*/  FMUL R0, R10, 0.92387950420379638672 ;  /* 0x3f6c835e0a007820 */ /* 0x000fe20000400000 */
[C---:B------:R-:W-:Y:S01]  /*0cc0*/  FMUL R4, R18.reuse, -0.92387950420379638672 ;  /* 0xbf6c835e12047820 */ /* 0x040fe20000400000 */
[----:B------:R-:W-:Y:S01]  /*0cd0*/  FADD R31, R31, R28 ;  /* 0x0000001c1f1f7221 */ /* 0x000fe20000000000 */
[----:B------:R-:W-:Y:S01]  /*0ce0*/  FMUL R41, R39, -0.92387950420379638672 ;  /* 0xbf6c835e27297820 */ /* 0x000fe20000400000 */
[----:B------:R-:W-:Y:S01]  /*0cf0*/  FMUL R18, R18, -0.3826834261417388916 ;  /* 0xbec3ef1512127820 */ /* 0x000fe20000400000 */
[----:B------:R-:W-:Y:S01]  /*0d00*/  FMUL R11, R11, -0.70710676908493041992 ;  /* 0xbf3504f30b0b7820 */ /* 0x000fe20000400000 */
[C-C-:B------:R-:W-:Y:S01]  /*0d10*/  FFMA R21, R24.reuse, 0.70710676908493041992, R29.reuse ;  /* 0x3f3504f318157823 */ /* 0x140fe2000000001d */
[----:B------:R-:W-:Y:S01]  /*0d20*/  FFMA R39, R39, 0.3826834261417388916, R0 ;  /* 0x3ec3ef1527277823 */ /* 0x000fe20000000000 */
[----:B------:R-:W-:Y:S01]  /*0d30*/  FFMA R24, R24, -0.70710676908493041992, R29 ;  /* 0xbf3504f318187823 */ /* 0x000fe2000000001d */
[----:B------:R-:W-:Y:S01]  /*0d40*/  FMUL R34, R31, -0.3826834261417388916 ;  /* 0xbec3ef151f227820 */ /* 0x000fe20000400000 */
[----:B------:R-:W-:Y:S01]  /*0d50*/  FFMA R41, R10, 0.3826834261417388916, R41 ;  /* 0x3ec3ef150a297823 */ /* 0x000fe20000000029 */
[----:B------:R-:W-:Y:S01]  /*0d60*/  FFMA R0, R25, -0.92387950420379638672, R18 ;  /* 0xbf6c835e19007823 */ /* 0x000fe20000000012 */
[----:B------:R-:W-:Y:S01]  /*0d70*/  FMUL R30, R33, 0.3826834261417388916 ;  /* 0x3ec3ef15211e7820 */ /* 0x000fe20000400000 */
[----:B------:R-:W-:Y:S01]  /*0d80*/  FMUL R37, R7, -0.3826834261417388916 ;  /* 0xbec3ef1507257820 */ /* 0x000fe20000400000 */
[C-C-:B------:R-:W-:Y:S01]  /*0d90*/  FADD R10, R27.reuse, -R20.reuse ;  /* 0x800000141b0a7221 */ /* 0x140fe20000000000 */
[----:B------:R-:W-:Y:S01]  /*0da0*/  FADD R18, R27, R20 ;  /* 0x000000141b127221 */ /* 0x000fe20000000000 */
[----:B------:R-:W-:Y:S01]  /*0db0*/  FFMA R28, R6, 0.70710676908493041992, R11 ;  /* 0x3f3504f3061c7823 */ /* 0x000fe2000000000b */
[----:B------:R-:W-:Y:S01]  /*0dc0*/  FADD R20, R22, -R21 ;  /* 0x8000001516147221 */ /* 0x000fe20000000000 */
[----:B------:R-:W-:Y:S01]  /*0dd0*/  FFMA R29, R6, -0.70710676908493041992, R11 ;  /* 0xbf3504f3061d7823 */ /* 0x000fe2000000000b */
[----:B------:R-:W-:Y:S01]  /*0de0*/  FADD R22, R22, R21 ;  /* 0x0000001516167221 */ /* 0x000fe20000000000 */
[----:B------:R-:W-:Y:S01]  /*0df0*/  FMUL R7, R7, -0.92387950420379638672 ;  /* 0xbf6c835e07077820 */ /* 0x000fe20000400000 */
[----:B------:R-:W-:Y:S01]  /*0e00*/  FFMA R34, R33, 0.92387950420379638672, R34 ;  /* 0x3f6c835e21227823 */ /* 0x000fe20000000022 */
[----:B------:R-:W-:Y:S01]  /*0e10*/  FADD R21, R23, -R24 ;  /* 0x8000001817157221 */ /* 0x000fe20000000000 */
[----:B------:R-:W-:Y:S01]  /*0e20*/  FFMA R30, R31, 0.92387950420379638672, R30 ;  /* 0x3f6c835e1f1e7823 */ /* 0x000fe2000000001e */
[----:B------:R-:W-:Y:S01]  /*0e30*/  FFMA R37, R32, 0.92387950420379638672, R37 ;  /* 0x3f6c835e20257823 */ /* 0x000fe20000000025 */
[----:B------:R-:W-:Y:S01]  /*0e40*/  FADD R23, R23, R24 ;  /* 0x0000001817177221 */ /* 0x000fe20000000000 */
[----:B------:R-:W-:Y:S01]  /*0e50*/  FFMA R33, R25, 0.3826834261417388916, R4 ;  /* 0x3ec3ef1519217823 */ /* 0x000fe20000000004 */
[C-C-:B------:R-:W-:Y:S01]  /*0e60*/  FADD R24, R17.reuse, -R28.reuse ;  /* 0x8000001c11187221 */ /* 0x140fe20000000000 */
[----:B------:R-:W-:Y:S01]  /*0e70*/  FADD R28, R17, R28 ;  /* 0x0000001c111c7221 */ /* 0x000fe20000000000 */
[----:B------:R-:W-:Y:S01]  /*0e80*/  FADD R25, R16, -R29 ;  /* 0x8000001d10197221 */ /* 0x000fe20000000000 */
[----:B------:R-:W-:Y:S01]  /*0e90*/  FFMA R32, R32, -0.3826834261417388916, R7 ;  /* 0xbec3ef1520207823 */ /* 0x000fe20000000007 */
[----:B------:R-:W-:Y:S01]  /*0ea0*/  FADD R29, R16, R29 ;  /* 0x0000001d101d7221 */ /* 0x000fe20000000000 */
[C-C-:B------:R-:W-:Y:S01]  /*0eb0*/  FADD R17, R9.reuse, -R34.reuse ;  /* 0x8000002209117221 */ /* 0x140fe20000000000 */
[----:B------:R-:W-:Y:S01]  /*0ec0*/  FADD R31, R9, R34 ;  /* 0x00000022091f7221 */ /* 0x000fe20000000000 */
[C-C-:B------:R-:W-:Y:S01]  /*0ed0*/  FADD R16, R15.reuse, -R30.reuse ;  /* 0x8000001e0f107221 */ /* 0x140fe20000000000 */
[C-C-:B------:R-:W-:Y:S01]  /*0ee0*/  FADD R34, R2.reuse, -R37.reuse ;  /* 0x8000002502227221 */ /* 0x140fe20000000000 */
[----:B------:R-:W-:Y:S01]  /*0ef0*/  FADD R30, R15, R30 ;  /* 0x0000001e0f1e7221 */ /* 0x000fe20000000000 */
[----:B------:R-:W-:Y:S01]  /*0f00*/  FADD R2, R2, R37 ;  /* 0x0000002502027221 */ /* 0x000fe20000000000 */
[C-C-:B------:R-:W-:Y:S01]  /*0f10*/  FADD R4, R36.reuse, -R43.reuse ;  /* 0x8000002b24047221 */ /* 0x140fe20000000000 */
[----:B------:R-:W-:Y:S01]  /*0f20*/  FADD R6, R36, R43 ;  /* 0x0000002b24067221 */ /* 0x000fe20000000000 */
[C-C-:B------:R-:W-:Y:S01]  /*0f30*/  FADD R5, R35.reuse, -R38.reuse ;  /* 0x8000002623057221 */ /* 0x140fe20000000000 */
[----:B------:R-:W-:Y:S01]  /*0f40*/  FADD R7, R35, R38 ;  /* 0x0000002623077221 */ /* 0x000fe20000000000 */
[C-C-:B------:R-:W-:Y:S01]  /*0f50*/  FADD R37, R26.reuse, -R41.reuse ;  /* 0x800000291a257221 */ /* 0x140fe20000000000 */
[----:B------:R-:W-:Y:S01]  /*0f60*/  FADD R15, R26, R41 ;  /* 0x000000291a0f7221 */ /* 0x000fe20000000000 */
[----:B------:R-:W-:Y:S01]  /*0f70*/  FADD R11, R19, -R40 ;  /* 0x80000028130b7221 */ /* 0x000fe20000000000 */
[----:B------:R-:W-:Y:S01]  /*0f80*/  FADD R35, R3, -R32 ;  /* 0x8000002003237221 */ /* 0x000fe20000000000 */
[----:B------:R-:W-:Y:S01]  /*0f90*/  FADD R36, R14, -R39 ;  /* 0x800000270e247221 */ /* 0x000fe20000000000 */
[----:B------:R-:W-:Y:S01]  /*0fa0*/  FADD R26, R8, -R33 ;  /* 0x80000021081a7221 */ /* 0x000fe20000000000 */
[----:B------:R-:W-:Y:S01]  /*0fb0*/  FADD R19, R19, R40 ;  /* 0x0000002813137221 */ /* 0x000fe20000000000 */
[----:B------:R-:W-:Y:S01]  /*0fc0*/  FADD R3, R3, R32 ;  /* 0x0000002003037221 */ /* 0x000fe20000000000 */
[----:B------:R-:W-:Y:S01]  /*0fd0*/  FADD R14, R14, R39 ;  /* 0x000000270e0e7221 */ /* 0x000fe20000000000 */
[----:B------:R-:W-:Y:S01]  /*0fe0*/  FADD R8, R8, R33 ;  /* 0x0000002108087221 */ /* 0x000fe20000000000 */
[C-C-:B------:R-:W-:Y:S01]  /*0ff0*/  FADD R27, R13.reuse, -R0.reuse ;  /* 0x800000000d1b7221 */ /* 0x140fe20000000000 */
[----:B------:R-:W-:-:S07]  /*1000*/  FADD R9, R13, R0 ;  /* 0x000000000d097221 */ /* 0x000fce0000000000 */
.L_x_1:
[----:B------:R-:W-:Y:S05]  /*1010*/  BSYNC.RECONVERGENT B0 ;  /* 0x0000000000007941 */ /* 0x000fea0003800200 */
.L_x_0:
[----:B------:R-:W-:Y:S06]  /*1020*/  BAR.SYNC.DEFER_BLOCKING 0x0 ;  /* 0x0000000000007b1d */ /* 0x000fec0000010000 */
[----:B------:R-:W-:Y:S04]  /*1030*/  BSSY.RECONVERGENT B0, `(.L_x_2) ;  /* 0x0000019000007945 */ /* 0x000fe80003800200 */
[----:B------:R-:W-:Y:S05]  /*1040*/  @P0 BRA `(.L_x_3) ;  /* 0x00000000005c0947 */ /* 0x000fea0003800000 */
[----:B------:R-:W0:Y:S01]  /*1050*/  S2R R13, SR_TID.Y ;  /* 0x00000000000d7919 */ /* 0x000e220000002200 */
[----:B------:R-:W1:Y:S01]  /*1060*/  S2UR UR5, SR_CgaCtaId ;  /* 0x00000000000579c3 */ /* 0x000e620000008800 */
[----:B------:R-:W-:Y:S01]  /*1070*/  UMOV UR4, 0x400 ;  /* 0x0000040000047882 */ /* 0x000fe20000000000 */
[----:B------:R-:W-:Y:S01]  /*1080*/  SHF.L.U32 R0, R12, 0x3, RZ ;  /* 0x000000030c007819 */ /* 0x000fe200000006ff */
[----:B-1----:R-:W-:Y:S01]  /*1090*/  ULEA UR4, UR5, UR4, 0x18 ;  /* 0x0000000405047291 */ /* 0x002fe2000f8ec0ff */
[----:B0-----:R-:W-:-:S04]  /*10a0*/  SHF.L.U32 R13, R13, 0xb, RZ ;  /* 0x0000000b0d0d7819 */ /* 0x001fc800000006ff */
[----:B------:R-:W-:-:S05]  /*10b0*/  LOP3.LUT R0, R13, R0, RZ, 0xfc, !PT ;  /* 0x000000000d007212 */ /* 0x000fca00078efcff */
[----:B------:R0:W-:Y:S04]  /*10c0*/  STS.64 [R0+UR4], R6 ;  /* 0x0000000600007988 */ /* 0x0001e80008000a04 */
[----:B------:R0:W-:Y:S04]  /*10d0*/  STS.64 [R0+UR4+0x80], R30 ;  /* 0x0000801e00007988 */ /* 0x0001e80008000a04 */
        /* <DEDUP_REMOVED lines=13> */
[----:B------:R0:W-:Y:S02]  /*11b0*/  STS.64 [R0+UR4+0x780], R26 ;  /* 0x0007801a00007988 */ /* 0x0001e40008000a04 */
.L_x_3:
[----:B------:R-:W-:Y:S05]  /*11c0*/  BSYNC.RECONVERGENT B0 ;  /* 0x0000000000007941 */ /* 0x000fea0003800200 */
.L_x_2:
[----:B------:R-:W-:Y:S06]  /*11d0*/  BAR.SYNC.DEFER_BLOCKING 0x0 ;  /* 0x0000000000007b1d */ /* 0x000fec0000010000 */
[----:B------:R-:W-:Y:S05]  /*11e0*/  @P2 EXIT ;  /* 0x000000000000294d */ /* 0x000fea0003800000 */
[----:B0-----:R-:W0:Y:S01]  /*11f0*/  S2R R11, SR_TID.Y ;  /* 0x00000000000b7919 */ /* 0x001e220000002200 */
[----:B------:R-:W1:Y:S01]  /*1200*/  S2UR UR5, SR_CgaCtaId ;  /* 0x00000000000579c3 */ /* 0x000e620000008800 */
[----:B------:R-:W-:-:S07]  /*1210*/  UMOV UR4, 0x400 ;  /* 0x0000040000047882 */ /* 0x000fce0000000000 */
[----:B------:R-:W2:Y:S01]  /*1220*/  LDC R7, c[0x0][0x360] ;  /* 0x0000d800ff077b82 */ /* 0x000ea20000000800 */
[----:B-1----:R-:W-:Y:S01]  /*1230*/  ULEA UR4, UR5, UR4, 0x18 ;  /* 0x0000000405047291 */ /* 0x002fe2000f8ec0ff */
[----:B0-----:R-:W-:Y:S01]  /*1240*/  LEA R17, R11, R12, 0x4 ;  /* 0x0000000c0b117211 */ /* 0x001fe200078e20ff */
[----:B--2---:R-:W-:Y:S01]  /*1250*/  IMAD R10, R7, UR8, R12 ;  /* 0x00000008070a7c24 */ /* 0x004fe2000f8e020c */
[----:B------:R-:W-:-:S03]  /*1260*/  LOP3.LUT R0, R11, 0xf, RZ, 0xc0, !PT ;  /* 0x0000000f0b007812 */ /* 0x000fc600078ec0ff */
[----:B------:R-:W-:Y:S02]  /*1270*/  LEA R17, R17, UR4, 0x3 ;  /* 0x0000000411117c11 */ /* 0x000fe4000f8e18ff */
[----:B------:R-:W-:Y:S02]  /*1280*/  I2FP.F32.U32 R0, R0 ;  /* 0x0000000000007245 */ /* 0x000fe40000201000 */
[----:B------:R-:W-:Y:S01]  /*1290*/  LOP3.LUT R44, R10, 0x1ff, RZ, 0xc0, !PT ;  /* 0x000001ff0a2c7812 */ /* 0x000fe200078ec0ff */
[----:B------:R-:W0:Y:S01]  /*12a0*/  LDS.64 R4, [R17+0x4000] ;  /* 0x0040000011047984 */ /* 0x000e220000000a00 */
[----:B------:R-:W-:Y:S01]  /*12b0*/  ISETP.GT.U32.AND P0, PT, R11, 0xf, PT ;  /* 0x0000000f0b00780c */ /* 0x000fe20003f04070 */
[----:B------:R-:W-:Y:S02]  /*12c0*/  FMUL R9, R0, -0.19634954631328582764 ;  /* 0xbe490fdb00097820 */ /* 0x000fe40000400000 */
[----:B------:R-:W1:Y:S01]  /*12d0*/  LDS.64 R22, [R17+0x4800] ;  /* 0x0048000011167984 */ /* 0x000e620000000a00 */
[----:B------:R-:W-:-:S02]  /*12e0*/  IMAD R19, R44, R11, RZ ;  /* 0x0000000b2c137224 */ /* 0x000fc400078e02ff */
[----:B------:R-:W-:Y:S01]  /*12f0*/  FMUL.RZ R6, R9, 0.15915493667125701904 ;  /* 0x3e22f98309067820 */ /* 0x000fe2000040c000 */
[----:B------:R-:W-:Y:S01]  /*1300*/  LEA R44, R11, R44, 0x9 ;  /* 0x0000002c0b2c7211 */ /* 0x000fe200078e48ff */
[----:B------:R-:W2:Y:S01]  /*1310*/  LDS.64 R2, [R17+0x5000] ;  /* 0x0050000011027984 */ /* 0x000ea20000000a00 */
[----:B------:R-:W-:Y:S01]  /*1320*/  FMUL R13, R9, 0.5 ;  /* 0x3f000000090d7820 */ /* 0x000fe20000400000 */
[----:B------:R-:W0:Y:S02]  /*1330*/  MUFU.SIN R8, R6 ;  /* 0x0000000600087308 */ /* 0x000e240000000400 */
[----:B------:R-:W3:Y:S01]  /*1340*/  LDS.64 R30, [R17+0x5800] ;  /* 0x00580000111e7984 */ /* 0x000ee20000000a00 */
[----:B------:R-:W-:-:S03]  /*1350*/  FMUL.RZ R34, R13, 0.15915493667125701904 ;  /* 0x3e22f9830d227820 */ /* 0x000fc6000040c000 */
[----:B------:R-:W4:Y:S02]  /*1360*/  LDS.64 R14, [R17+0x6800] ;  /* 0x00680000110e7984 */ /* 0x000f240000000a00 */
[----:B------:R1:W5:Y:S02]  /*1370*/  MUFU.COS R0, R6 ;  /* 0x0000000600007308 */ /* 0x0003640000000000 */
[----:B------:R-:W4:Y:S04]  /*1380*/  LDS.64 R28, [R17+0x6000] ;  /* 0x00600000111c7984 */ /* 0x000f280000000a00 */
[----:B------:R-:W4:Y:S02]  /*1390*/  LDS.64 R26, [R17+0x7000] ;  /* 0x00700000111a7984 */ /* 0x000f240000000a00 */
[----:B------:R-:W4:Y:S02]  /*13a0*/  MUFU.SIN R18, R34 ;  /* 0x0000002200127308 */ /* 0x000f240000000400 */
[----:B------:R-:W4:Y:S04]  /*13b0*/  LDS.64 R24, [R17+0x7800] ;  /* 0x0078000011187984 */ /* 0x000f280000000a00 */
[----:B------:R-:W4:Y:S01]  /*13c0*/  LDS.64 R20, [R17+0x2000] ;  /* 0x0020000011147984 */ /* 0x000f220000000a00 */
[-C--:B0-----:R-:W-:Y:S01]  /*13d0*/  FMUL R11, R5, R8.reuse ;  /* 0x00000008050b7220 */ /* 0x081fe20000400000 */
[-C--:B------:R-:W-:Y:S01]  /*13e0*/  FMUL R12, R4, R8.reuse ;  /* 0x00000008040c7220 */ /* 0x080fe20000400000 */
[----:B-1----:R-:W-:-:S02]  /*13f0*/  FMUL R6, R22, R8 ;  /* 0x0000000816067220 */ /* 0x002fc40000400000 */
[-C--:B-----5:R-:W-:Y:S01]  /*1400*/  FFMA R11, R4, R0.reuse, -R11 ;  /* 0x00000000040b7223 */ /* 0x0a0fe2000000080b */
[----:B------:R-:W-:Y:S01]  /*1410*/  FFMA R12, R5, R0, R12 ;  /* 0x00000000050c7223 */ /* 0x000fe2000000000c */
[C---:B------:R-:W-:Y:S01]  /*1420*/  FMUL R7, R23.reuse, R8 ;  /* 0x0000000817077220 */ /* 0x040fe20000400000 */
[----:B------:R-:W0:Y:S01]  /*1430*/  LDS.64 R4, [R17+0x2800] ;  /* 0x0028000011047984 */ /* 0x000e220000000a00 */
[----:B------:R-:W-:Y:S01]  /*1440*/  FFMA R6, R23, R0, R6 ;  /* 0x0000000017067223 */ /* 0x000fe20000000006 */
[-C--:B--2---:R-:W-:Y:S01]  /*1450*/  FMUL R23, R3, R8.reuse ;  /* 0x0000000803177220 */ /* 0x084fe20000400000 */
[----:B------:R-:W-:Y:S01]  /*1460*/  FMUL R16, R2, R8 ;  /* 0x0000000802107220 */ /* 0x000fe20000400000 */
[----:B------:R-:W-:Y:S01]  /*1470*/  FFMA R7, R22, R0, -R7 ;  /* 0x0000000016077223 */ /* 0x000fe20000000807 */
[----:B---3--:R-:W-:Y:S01]  /*1480*/  FMUL R13, R31, R8 ;  /* 0x000000081f0d7220 */ /* 0x008fe20000400000 */
[-C--:B------:R-:W-:Y:S01]  /*1490*/  FFMA R23, R2, R0.reuse, -R23 ;  /* 0x0000000002177223 */ /* 0x080fe20000000817 */
[----:B------:R-:W-:Y:S01]  /*14a0*/  FFMA R16, R3, R0, R16 ;  /* 0x0000000003107223 */ /* 0x000fe20000000010 */
[CC--:B------:R-:W-:Y:S01]  /*14b0*/  FMUL R22, R30.reuse, R8.reuse ;  /* 0x000000081e167220 */ /* 0x0c0fe20000400000 */
[----:B------:R-:W1:Y:S01]  /*14c0*/  LDS.64 R2, [R17+0x3000] ;  /* 0x0030000011027984 */ /* 0x000e620000000a00 */
[----:B----4-:R-:W-:Y:S01]  /*14d0*/  FMUL R35, R15, R8 ;  /* 0x000000080f237220 */ /* 0x010fe20000400000 */
[----:B------:R-:W-:Y:S01]  /*14e0*/  FFMA R13, R30, R0, -R13 ;  /* 0x000000001e0d7223 */ /* 0x000fe2000000080d */
[----:B------:R-:W-:Y:S01]  /*14f0*/  FMUL R33, R29, R8 ;  /* 0x000000081d217220 */ /* 0x000fe20000400000 */
[----:B------:R-:W-:Y:S01]  /*1500*/  FFMA R22, R31, R0, R22 ;  /* 0x000000001f167223 */ /* 0x000fe20000000016 */
[----:B------:R-:W-:Y:S01]  /*1510*/  FMUL R30, R28, R8 ;  /* 0x000000081c1e7220 */ /* 0x000fe20000400000 */
[C---:B------:R-:W-:Y:S01]  /*1520*/  FFMA R31, R14.reuse, R0, -R35 ;  /* 0x000000000e1f7223 */ /* 0x040fe20000000823 */
[----:B------:R-:W-:Y:S01]  /*1530*/  FMUL R14, R14, R8 ;  /* 0x000000080e0e7220 */ /* 0x000fe20000400000 */
[-C--:B------:R-:W-:Y:S01]  /*1540*/  FFMA R33, R28, R0.reuse, -R33 ;  /* 0x000000001c217223 */ /* 0x080fe20000000821 */
[----:B------:R-:W-:Y:S01]  /*1550*/  FFMA R30, R29, R0, R30 ;  /* 0x000000001d1e7223 */ /* 0x000fe2000000001e */
[----:B------:R-:W2:Y:S01]  /*1560*/  MUFU.COS R28, R34 ;  /* 0x00000022001c7308 */ /* 0x000ea20000000000 */
[----:B------:R-:W-:Y:S01]  /*1570*/  FMUL R29, R27, R8 ;  /* 0x000000081b1d7220 */ /* 0x000fe20000400000 */
[----:B------:R-:W-:Y:S01]  /*1580*/  FFMA R36, R15, R0, R14 ;  /* 0x000000000f247223 */ /* 0x000fe2000000000e */
[CC--:B------:R-:W-:Y:S01]  /*1590*/  FMUL R32, R26.reuse, R8.reuse ;  /* 0x000000081a207220 */ /* 0x0c0fe20000400000 */
[----:B------:R-:W-:Y:S01]  /*15a0*/  FMUL R15, R25, R8 ;  /* 0x00000008190f7220 */ /* 0x000fe20000400000 */
[-C--:B------:R-:W-:Y:S01]  /*15b0*/  FFMA R29, R26, R0.reuse, -R29 ;  /* 0x000000001a1d7223 */ /* 0x080fe2000000081d */
[----:B------:R-:W-:Y:S01]  /*15c0*/  FADD R43, R20, R33 ;  /* 0x00000021142b7221 */ /* 0x000fe20000000000 */
[-C--:B------:R-:W-:Y:S01]  /*15d0*/  FFMA R26, R27, R0.reuse, R32 ;  /* 0x000000001b1a7223 */ /* 0x080fe20000000020 */
[C---:B------:R-:W-:Y:S01]  /*15e0*/  FFMA R27, R24.reuse, R0, -R15 ;  /* 0x00000000181b7223 */ /* 0x040fe2000000080f */
[----:B------:R-:W-:Y:S01]  /*15f0*/  FMUL R8, R24, R8 ;  /* 0x0000000818087220 */ /* 0x000fe20000400000 */
[----:B------:R-:W3:Y:S01]  /*1600*/  LDS.64 R14, [R17+0x3800] ;  /* 0x00380000110e7984 */ /* 0x000ee20000000a00 */
[----:B------:R-:W-:Y:S01]  /*1610*/  FADD R35, R21, R30 ;  /* 0x0000001e15237221 */ /* 0x000fe20000000000 */
[----:B------:R-:W-:Y:S01]  /*1620*/  FMUL R32, R43, R18 ;  /* 0x000000122b207220 */ /* 0x000fe20000400000 */
[----:B------:R-:W-:Y:S01]  /*1630*/  FADD R33, R20, -R33 ;  /* 0x8000002114217221 */ /* 0x000fe20000000000 */
[----:B------:R-:W-:Y:S01]  /*1640*/  FFMA R24, R25, R0, R8 ;  /* 0x0000000019187223 */ /* 0x000fe20000000008 */
[----:B------:R-:W-:Y:S01]  /*1650*/  FADD R21, R21, -R30 ;  /* 0x8000001e15157221 */ /* 0x000fe20000000000 */
[C---:B------:R-:W-:Y:S01]  /*1660*/  FMUL R0, R35.reuse, R18 ;  /* 0x0000001223007220 */ /* 0x040fe20000400000 */
[-C--:B--2---:R-:W-:Y:S01]  /*1670*/  FFMA R32, R35, R28.reuse, R32 ;  /* 0x0000001c23207223 */ /* 0x084fe20000000020 */
[-C--:B------:R-:W-:Y:S01]  /*1680*/  FMUL R34, R33, R28.reuse ;  /* 0x0000001c21227220 */ /* 0x080fe20000400000 */
[-C--:B------:R-:W-:Y:S01]  /*1690*/  FMUL R8, R21, R28.reuse ;  /* 0x0000001c15087220 */ /* 0x080fe20000400000 */
[----:B------:R-:W-:Y:S01]  /*16a0*/  FFMA R43, R43, R28, -R0 ;  /* 0x0000001c2b2b7223 */ /* 0x000fe20000000800 */
[----:B0-----:R-:W-:Y:S01]  /*16b0*/  FADD R35, R5, R36 ;  /* 0x0000002405237221 */ /* 0x001fe20000000000 */
[C-C-:B------:R-:W-:Y:S01]  /*16c0*/  FADD R25, R4.reuse, R31.reuse ;  /* 0x0000001f04197221 */ /* 0x140fe20000000000 */
[----:B------:R-:W-:Y:S01]  /*16d0*/  FADD R31, R4, -R31 ;  /* 0x8000001f041f7221 */ /* 0x000fe20000000000 */
[-C--:B------:R-:W-:Y:S01]  /*16e0*/  FFMA R34, R21, R18.reuse, -R34 ;  /* 0x0000001215227223 */ /* 0x080fe20000000822 */
[----:B------:R-:W-:Y:S01]  /*16f0*/  FMUL R0, R35, R18 ;  /* 0x0000001223007220 */ /* 0x000fe20000400000 */
[----:B------:R-:W0:Y:S01]  /*1700*/  LDS.64 R20, [R17+0x1000] ;  /* 0x0010000011147984 */ /* 0x000e220000000a00 */
[----:B------:R-:W-:Y:S01]  /*1710*/  FADD R5, R5, -R36 ;  /* 0x8000002405057221 */ /* 0x000fe20000000000 */
[----:B------:R-:W-:Y:S01]  /*1720*/  FMUL R50, R31, R28 ;  /* 0x0000001c1f327220 */ /* 0x000fe20000400000 */
[-C--:B------:R-:W-:Y:S01]  /*1730*/  FFMA R33, R33, R18.reuse, R8 ;  /* 0x0000001221217223 */ /* 0x080fe20000000008 */
[C---:B------:R-:W-:Y:S01]  /*1740*/  FMUL R8, R25.reuse, R18 ;  /* 0x0000001219087220 */ /* 0x040fe20000400000 */
[-C--:B------:R-:W-:Y:S01]  /*1750*/  FFMA R0, R25, R28.reuse, -R0 ;  /* 0x0000001c19007223 */ /* 0x080fe20000000800 */
[----:B------:R-:W-:Y:S01]  /*1760*/  FMUL R48, R5, R28 ;  /* 0x0000001c05307220 */ /* 0x000fe20000400000 */
[----:B-1----:R-:W-:Y:S01]  /*1770*/  FADD R25, R3, R26 ;  /* 0x0000001a03197221 */ /* 0x002fe20000000000 */
[-C--:B------:R-:W-:Y:S01]  /*1780*/  FFMA R50, R5, R18.reuse, -R50 ;  /* 0x0000001205327223 */ /* 0x080fe20000000832 */
[C-C-:B------:R-:W-:Y:S01]  /*1790*/  FADD R5, R2.reuse, R29.reuse ;  /* 0x0000001d02057221 */ /* 0x140fe20000000000 */
[----:B------:R-:W-:Y:S01]  /*17a0*/  FADD R29, R2, -R29 ;  /* 0x8000001d021d7221 */ /* 0x000fe20000000000 */
[-C--:B------:R-:W-:Y:S01]  /*17b0*/  FMUL R4, R25, R18.reuse ;  /* 0x0000001219047220 */ /* 0x080fe20000400000 */
[----:B------:R-:W-:Y:S01]  /*17c0*/  FADD R3, R3, -R26 ;  /* 0x8000001a03037221 */ /* 0x000fe20000000000 */
[----:B------:R-:W-:Y:S01]  /*17d0*/  FMUL R2, R5, R18 ;  /* 0x0000001205027220 */ /* 0x000fe20000400000 */
[----:B------:R-:W-:Y:S01]  /*17e0*/  FMUL R30, R9, 0.25 ;  /* 0x3e800000091e7820 */ /* 0x000fe20000400000 */
[-C--:B------:R-:W-:Y:S01]  /*17f0*/  FFMA R4, R5, R28.reuse, -R4 ;  /* 0x0000001c05047223 */ /* 0x080fe20000000804 */
[-C--:B------:R-:W-:Y:S01]  /*1800*/  FMUL R26, R3, R28.reuse ;  /* 0x0000001c031a7220 */ /* 0x080fe20000400000 */
[-C--:B------:R-:W-:Y:S01]  /*1810*/  FFMA R5, R25, R28.reuse, R2 ;  /* 0x0000001c19057223 */ /* 0x080fe20000000002 */
[-C--:B------:R-:W-:Y:S01]  /*1820*/  FMUL R2, R29, R28.reuse ;  /* 0x0000001c1d027220 */ /* 0x080fe20000400000 */
[----:B------:R-:W-:Y:S01]  /*1830*/  FFMA R8, R35, R28, R8 ;  /* 0x0000001c23087223 */ /* 0x000fe20000000008 */
[-C--:B------:R-:W-:Y:S01]  /*1840*/  FFMA R26, R29, R18.reuse, R26 ;  /* 0x000000121d1a7223 */ /* 0x080fe2000000001a */
[----:B------:R-:W-:Y:S01]  /*1850*/  FMUL.RZ R37, R30, 0.15915493667125701904 ;  /* 0x3e22f9831e257820 */ /* 0x000fe2000040c000 */
[-C--:B------:R-:W-:Y:S01]  /*1860*/  FFMA R29, R3, R18.reuse, -R2 ;  /* 0x00000012031d7223 */ /* 0x080fe20000000802 */
[-C--:B------:R-:W-:Y:S01]  /*1870*/  FFMA R48, R31, R18.reuse, R48 ;  /* 0x000000121f307223 */ /* 0x080fe20000000030 */
[----:B------:R-:W1:Y:S01]  /*1880*/  LDS.64 R2, [R17+0x1800] ;  /* 0x0018000011027984 */ /* 0x000e620000000a00 */
[--C-:B---3--:R-:W-:Y:S01]  /*1890*/  FADD R35, R15, R24.reuse ;  /* 0x000000180f237221 */ /* 0x108fe20000000000 */
[----:B------:R-:W2:Y:S01]  /*18a0*/  MUFU.SIN R40, R37 ;  /* 0x0000002500287308 */ /* 0x000ea20000000400 */
[C-C-:B------:R-:W-:Y:S01]  /*18b0*/  FADD R31, R14.reuse, R27.reuse ;  /* 0x0000001b0e1f7221 */ /* 0x140fe20000000000 */
[----:B------:R-:W-:Y:S01]  /*18c0*/  FADD R25, R14, -R27 ;  /* 0x8000001b0e197221 */ /* 0x000fe20000000000 */
[-C--:B------:R-:W-:Y:S01]  /*18d0*/  FMUL R30, R35, R18.reuse ;  /* 0x00000012231e7220 */ /* 0x080fe20000400000 */
[----:B------:R-:W-:Y:S01]  /*18e0*/  FADD R27, R15, -R24 ;  /* 0x800000180f1b7221 */ /* 0x000fe20000000000 */
[----:B------:R-:W-:Y:S01]  /*18f0*/  FMUL R24, R31, R18 ;  /* 0x000000121f187220 */ /* 0x000fe20000400000 */
[-C--:B------:R-:W-:Y:S01]  /*1900*/  FMUL R36, R25, R28.reuse ;  /* 0x0000001c19247220 */ /* 0x080fe20000400000 */
[-C--:B------:R-:W-:Y:S01]  /*1910*/  FFMA R15, R31, R28.reuse, -R30 ;  /* 0x0000001c1f0f7223 */ /* 0x080fe2000000081e */
[----:B------:R-:W3:Y:S01]  /*1920*/  MUFU.COS R14, R37 ;  /* 0x00000025000e7308 */ /* 0x000ee20000000000 */
[-C--:B------:R-:W-:Y:S01]  /*1930*/  FMUL R30, R27, R28.reuse ;  /* 0x0000001c1b1e7220 */ /* 0x080fe20000400000 */
[----:B------:R-:W-:Y:S01]  /*1940*/  FFMA R28, R35, R28, R24 ;  /* 0x0000001c231c7223 */ /* 0x000fe20000000018 */
[-C--:B------:R-:W-:Y:S01]  /*1950*/  FFMA R24, R27, R18.reuse, -R36 ;  /* 0x000000121b187223 */ /* 0x080fe20000000824 */
[----:B------:R-:W-:Y:S01]  /*1960*/  FMUL R9, R9, 0.125 ;  /* 0x3e00000009097820 */ /* 0x000fe20000400000 */
[----:B------:R-:W-:Y:S01]  /*1970*/  FFMA R25, R25, R18, R30 ;  /* 0x0000001219197223 */ /* 0x000fe2000000001e */
[C-C-:B0-----:R-:W-:Y:S01]  /*1980*/  FADD R27, R20.reuse, R23.reuse ;  /* 0x00000017141b7221 */ /* 0x141fe20000000000 */
[C-C-:B------:R-:W-:Y:S01]  /*1990*/  FADD R18, R21.reuse, R16.reuse ;  /* 0x0000001015127221 */ /* 0x140fe20000000000 */
[----:B------:R-:W-:Y:S01]  /*19a0*/  FADD R23, R20, -R23 ;  /* 0x8000001714177221 */ /* 0x000fe20000000000 */
[----:B------:R-:W-:Y:S01]  /*19b0*/  FADD R16, R21, -R16 ;  /* 0x8000001015107221 */ /* 0x000fe20000000000 */
[C-C-:B------:R-:W-:Y:S01]  /*19c0*/  FADD R21, R27.reuse, -R4.reuse ;  /* 0x800000041b157221 */ /* 0x140fe20000000000 */
[C-C-:B------:R-:W-:Y:S01]  /*19d0*/  FADD R31, R18.reuse, R5.reuse ;  /* 0x00000005121f7221 */ /* 0x140fe20000000000 */
[----:B------:R-:W-:Y:S01]  /*19e0*/  FADD R27, R27, R4 ;  /* 0x000000041b1b7221 */ /* 0x000fe20000000000 */
[----:B------:R-:W-:Y:S01]  /*19f0*/  FADD R5, R18, -R5 ;  /* 0x8000000512057221 */ /* 0x000fe20000000000 */
[C-C-:B------:R-:W-:Y:S01]  /*1a00*/  FADD R18, R23.reuse, -R26.reuse ;  /* 0x8000001a17127221 */ /* 0x140fe20000000000 */
[----:B------:R-:W-:Y:S01]  /*1a10*/  FADD R26, R23, R26 ;  /* 0x0000001a171a7221 */ /* 0x000fe20000000000 */
[----:B--2---:R-:W-:Y:S01]  /*1a20*/  FMUL R47, R40, 0.70710676908493041992 ;  /* 0x3f3504f3282f7820 */ /* 0x004fe20000400000 */
[C-C-:B------:R-:W-:Y:S01]  /*1a30*/  FADD R23, R16.reuse, -R29.reuse ;  /* 0x8000001d10177221 */ /* 0x140fe20000000000 */
[-C--:B------:R-:W-:Y:S01]  /*1a40*/  FMUL R46, R31, R40.reuse ;  /* 0x000000281f2e7220 */ /* 0x080fe20000400000 */
[----:B------:R-:W-:Y:S01]  /*1a50*/  FADD R29, R16, R29 ;  /* 0x0000001d101d7221 */ /* 0x000fe20000000000 */
[----:B------:R-:W-:Y:S01]  /*1a60*/  FMUL R4, R27, R40 ;  /* 0x000000281b047220 */ /* 0x000fe20000400000 */
[-C--:B---3--:R-:W-:Y:S01]  /*1a70*/  FMUL R16, R5, R14.reuse ;  /* 0x0000000e05107220 */ /* 0x088fe20000400000 */
[-C--:B------:R-:W-:Y:S01]  /*1a80*/  FMUL R20, R21, R14.reuse ;  /* 0x0000000e15147220 */ /* 0x080fe20000400000 */
[C-C-:B------:R-:W-:Y:S01]  /*1a90*/  FFMA R42, R14.reuse, -0.70710676908493041992, R47.reuse ;  /* 0xbf3504f30e2a7823 */ /* 0x140fe2000000002f */
[-C--:B------:R-:W-:Y:S01]  /*1aa0*/  FFMA R46, R27, R14.reuse, -R46 ;  /* 0x0000000e1b2e7223 */ /* 0x080fe2000000082e */
[----:B------:R-:W-:Y:S01]  /*1ab0*/  FFMA R31, R31, R14, R4 ;  /* 0x0000000e1f1f7223 */ /* 0x000fe20000000004 */
[-C--:B------:R-:W-:Y:S01]  /*1ac0*/  FFMA R27, R21, R40.reuse, R16 ;  /* 0x00000028151b7223 */ /* 0x080fe20000000010 */
[----:B------:R-:W-:Y:S01]  /*1ad0*/  FFMA R20, R5, R40, -R20 ;  /* 0x0000002805147223 */ /* 0x000fe20000000814 */
[----:B------:R-:W-:Y:S01]  /*1ae0*/  FFMA R47, R14, 0.70710676908493041992, R47 ;  /* 0x3f3504f30e2f7823 */ /* 0x000fe2000000002f */
[----:B------:R-:W0:Y:S01]  /*1af0*/  LDS.64 R4, [R17] ;  /* 0x0000000011047984 */ /* 0x000e220000000a00 */
[-C--:B------:R-:W-:Y:S01]  /*1b00*/  FMUL R21, R29, R42.reuse ;  /* 0x0000002a1d157220 */ /* 0x080fe20000400000 */
[-C--:B------:R-:W-:Y:S01]  /*1b10*/  FMUL R16, R26, R42.reuse ;  /* 0x0000002a1a107220 */ /* 0x080fe20000400000 */
[-C--:B------:R-:W-:Y:S01]  /*1b20*/  FMUL R35, R23, R47.reuse ;  /* 0x0000002f17237220 */ /* 0x080fe20000400000 */
[-C--:B------:R-:W-:Y:S01]  /*1b30*/  FMUL R36, R18, R47.reuse ;  /* 0x0000002f12247220 */ /* 0x080fe20000400000 */
[-C--:B------:R-:W-:Y:S01]  /*1b40*/  FFMA R30, R26, R47.reuse, -R21 ;  /* 0x0000002f1a1e7223 */ /* 0x080fe20000000815 */
[C-C-:B-1----:R-:W-:Y:S01]  /*1b50*/  FADD R26, R2.reuse, R13.reuse ;  /* 0x0000000d021a7221 */ /* 0x142fe20000000000 */
[----:B------:R-:W-:Y:S01]  /*1b60*/  FADD R2, R2, -R13 ;  /* 0x8000000d02027221 */ /* 0x000fe20000000000 */
[C-C-:B------:R-:W-:Y:S01]  /*1b70*/  FADD R21, R3.reuse, R22.reuse ;  /* 0x0000001603157221 */ /* 0x140fe20000000000 */
[----:B------:R-:W-:Y:S01]  /*1b80*/  FADD R13, R3, -R22 ;  /* 0x80000016030d7221 */ /* 0x000fe20000000000 */
[-C--:B------:R-:W-:Y:S01]  /*1b90*/  FFMA R18, R18, R42.reuse, R35 ;  /* 0x0000002a12127223 */ /* 0x080fe20000000023 */
[C-C-:B------:R-:W-:Y:S01]  /*1ba0*/  FADD R41, R2.reuse, -R25.reuse ;  /* 0x8000001902297221 */ /* 0x140fe20000000000 */
[----:B------:R-:W-:Y:S01]  /*1bb0*/  FADD R25, R2, R25 ;  /* 0x0000001902197221 */ /* 0x000fe20000000000 */
[C-C-:B------:R-:W-:Y:S01]  /*1bc0*/  FADD R35, R21.reuse, -R28.reuse ;  /* 0x8000001c15237221 */ /* 0x140fe20000000000 */
[----:B------:R1:W2:Y:S01]  /*1bd0*/  LDS.64 R2, [R17+0x800] ;  /* 0x0008000011027984 */ /* 0x0002a20000000a00 */
[C-C-:B------:R-:W-:Y:S01]  /*1be0*/  FADD R37, R26.reuse, R15.reuse ;  /* 0x0000000f1a257221 */ /* 0x140fe20000000000 */
[----:B------:R-:W-:Y:S01]  /*1bf0*/  FADD R21, R21, R28 ;  /* 0x0000001c15157221 */ /* 0x000fe20000000000 */
[-C--:B------:R-:W-:Y:S01]  /*1c00*/  FFMA R29, R29, R47.reuse, R16 ;  /* 0x0000002f1d1d7223 */ /* 0x080fe20000000010 */
[----:B------:R-:W-:Y:S01]  /*1c10*/  FFMA R16, R23, R42, -R36 ;  /* 0x0000002a17107223 */ /* 0x000fe20000000824 */
[----:B------:R-:W-:Y:S01]  /*1c20*/  FADD R23, R26, -R15 ;  /* 0x8000000f1a177221 */ /* 0x000fe20000000000 */
[-C--:B------:R-:W-:Y:S01]  /*1c30*/  FMUL R22, R21, R40.reuse ;  /* 0x0000002815167220 */ /* 0x080fe20000400000 */
[----:B------:R-:W-:Y:S01]  /*1c40*/  FMUL R26, R37, R40 ;  /* 0x00000028251a7220 */ /* 0x000fe20000400000 */
[--C-:B------:R-:W-:Y:S01]  /*1c50*/  FADD R15, R13, -R24.reuse ;  /* 0x800000180d0f7221 */ /* 0x100fe20000000000 */
[-C--:B------:R-:W-:Y:S01]  /*1c60*/  FMUL R38, R35, R14.reuse ;  /* 0x0000000e23267220 */ /* 0x080fe20000400000 */
[----:B------:R-:W-:Y:S01]  /*1c70*/  FADD R24, R13, R24 ;  /* 0x000000180d187221 */ /* 0x000fe20000000000 */
[-C--:B------:R-:W-:Y:S01]  /*1c80*/  FFMA R13, R37, R14.reuse, -R22 ;  /* 0x0000000e250d7223 */ /* 0x080fe20000000816 */
[-C--:B------:R-:W-:Y:S01]  /*1c90*/  FFMA R21, R21, R14.reuse, R26 ;  /* 0x0000000e15157223 */ /* 0x080fe2000000001a */
[C---:B------:R-:W-:Y:S01]  /*1ca0*/  FMUL R14, R23.reuse, R14 ;  /* 0x0000000e170e7220 */ /* 0x040fe20000400000 */
[----:B------:R-:W-:Y:S01]  /*1cb0*/  FFMA R38, R23, R40, R38 ;  /* 0x0000002817267223 */ /* 0x000fe20000000026 */
[----:B------:R-:W-:Y:S01]  /*1cc0*/  SHF.L.U32 R23, R10, 0x5, RZ ;  /* 0x000000050a177819 */ /* 0x000fe200000006ff */
[----:B------:R-:W-:Y:S01]  /*1cd0*/  FMUL R22, R24, R42 ;  /* 0x0000002a18167220 */ /* 0x000fe20000400000 */
[----:B------:R-:W-:Y:S01]  /*1ce0*/  FFMA R40, R35, R40, -R14 ;  /* 0x0000002823287223 */ /* 0x000fe2000000080e */
[----:B-1----:R-:W-:Y:S01]  /*1cf0*/  FMUL.RZ R17, R9, 0.15915493667125701904 ;  /* 0x3e22f98309117820 */ /* 0x002fe2000040c000 */
[----:B------:R-:W-:Y:S01]  /*1d00*/  LOP3.LUT R14, R23, 0x3fe0, RZ, 0xc0, !PT ;  /* 0x00003fe0170e7812 */ /* 0x000fe200078ec0ff */
[-C--:B------:R-:W-:Y:S01]  /*1d10*/  FFMA R45, R25, R47.reuse, -R22 ;  /* 0x0000002f192d7223 */ /* 0x080fe20000000816 */
[-C--:B------:R-:W-:Y:S01]  /*1d20*/  FMUL R22, R15, R47.reuse ;  /* 0x0000002f0f167220 */ /* 0x080fe20000400000 */
[----:B------:R-:W-:Y:S01]  /*1d30*/  FMUL R26, R41, R47 ;  /* 0x0000002f291a7220 */ /* 0x000fe20000400000 */
[----:B------:R-:W-:Y:S01]  /*1d40*/  IADD3 R37, PT, PT, R19, R14, RZ ;  /* 0x0000000e13257210 */ /* 0x000fe20007ffe0ff */
[----:B------:R-:W1:Y:S01]  /*1d50*/  MUFU.SIN R9, R17 ;  /* 0x0000001100097308 */ /* 0x000e620000000400 */
[-C--:B------:R-:W-:Y:S01]  /*1d60*/  FFMA R41, R41, R42.reuse, R22 ;  /* 0x0000002a29297223 */ /* 0x080fe20000000016 */
[C-C-:B0-----:R-:W-:Y:S01]  /*1d70*/  FADD R22, R4.reuse, -R11.reuse ;  /* 0x8000000b04167221 */ /* 0x141fe20000000000 */
[-C--:B------:R-:W-:Y:S01]  /*1d80*/  FMUL R25, R25, R42.reuse ;  /* 0x0000002a19197220 */ /* 0x080fe20000400000 */
[----:B------:R-:W-:Y:S01]  /*1d90*/  FADD R4, R4, R11 ;  /* 0x0000000b04047221 */ /* 0x000fe20000000000 */
[----:B------:R-:W-:Y:S01]  /*1da0*/  FFMA R42, R15, R42, -R26 ;  /* 0x0000002a0f2a7223 */ /* 0x000fe2000000081a */
[----:B------:R-:W-:Y:S01]  /*1db0*/  I2FP.F32.U32 R11, R37 ;  /* 0x00000025000b7245 */ /* 0x000fe20000201000 */
[C-C-:B------:R-:W-:Y:S01]  /*1dc0*/  FADD R35, R5.reuse, -R12.reuse ;  /* 0x8000000c05237221 */ /* 0x140fe20000000000 */
[----:B------:R-:W0:Y:S01]  /*1dd0*/  MUFU.COS R26, R17 ;  /* 0x00000011001a7308 */ /* 0x000e220000000000 */
[----:B------:R-:W-:Y:S01]  /*1de0*/  FADD R5, R5, R12 ;  /* 0x0000000c05057221 */ /* 0x000fe20000000000 */
[C-C-:B------:R-:W-:Y:S01]  /*1df0*/  FADD R12, R4.reuse, -R43.reuse ;  /* 0x8000002b040c7221 */ /* 0x140fe20000000000 */
[----:B------:R-:W-:Y:S01]  /*1e00*/  FADD R43, R4, R43 ;  /* 0x0000002b042b7221 */ /* 0x000fe20000000000 */
[----:B------:R-:W-:Y:S01]  /*1e10*/  FMUL R4, R11, 7.62939453125e-06 ;  /* 0x370000000b047820 */ /* 0x000fe20000400000 */
[C-C-:B------:R-:W-:Y:S01]  /*1e20*/  FADD R11, R5.reuse, -R32.reuse ;  /* 0x80000020050b7221 */ /* 0x140fe20000000000 */
[----:B------:R-:W-:Y:S01]  /*1e30*/  FADD R32, R5, R32 ;  /* 0x0000002005207221 */ /* 0x000fe20000000000 */
[----:B------:R-:W-:Y:S01]  /*1e40*/  FFMA R47, R24, R47, R25 ;  /* 0x0000002f182f7223 */ /* 0x000fe20000000019 */
[----:B------:R-:W-:Y:S01]  /*1e50*/  FMUL R4, R4, 6.2831854820251464844 ;  /* 0x40c90fdb04047820 */ /* 0x000fe20000400000 */
[----:B--2---:R-:W-:Y:S01]  /*1e60*/  FADD R5, R2, R7 ;  /* 0x0000000702057221 */ /* 0x004fe20000000000 */
[----:B------:R-:W-:Y:S01]  /*1e70*/  FADD R51, R3, R6 ;  /* 0x0000000603337221 */ /* 0x000fe20000000000 */
[C-C-:B------:R-:W-:Y:S01]  /*1e80*/  FADD R23, R11.reuse, -R20.reuse ;  /* 0x800000140b177221 */ /* 0x140fe20000000000 */
[----:B------:R-:W-:Y:S01]  /*1e90*/  FADD R20, R11, R20 ;  /* 0x000000140b147221 */ /* 0x000fe20000000000 */
[----:B------:R-:W-:Y:S01]  /*1ea0*/  FMUL.RZ R36, R4, 0.15915493667125701904 ;  /* 0x3e22f98304247820 */ /* 0x000fe2000040c000 */
[----:B-1----:R-:W-:Y:S01]  /*1eb0*/  FMUL R11, R9, 0.70710676908493041992 ;  /* 0x3f3504f3090b7820 */ /* 0x002fe20000400000 */
[----:B------:R-:W-:Y:S01]  /*1ec0*/  FADD R49, R5, -R0 ;  /* 0x8000000005317221 */ /* 0x000fe20000000000 */
[----:B------:R-:W-:Y:S01]  /*1ed0*/  FADD R39, R51, -R8 ;  /* 0x8000000833277221 */ /* 0x000fe20000000000 */
[----:B------:R-:W1:Y:S01]  /*1ee0*/  MUFU.SIN R24, R36 ;  /* 0x0000002400187308 */ /* 0x000e620000000400 */
[----:B0-----:R-:W-:Y:S01]  /*1ef0*/  FFMA R15, R26, -0.70710676908493041992, R11 ;  /* 0xbf3504f31a0f7823 */ /* 0x001fe2000000000b */
[----:B------:R-:W-:Y:S01]  /*1f00*/  FADD R28, R49, R38 ;  /* 0x00000026311c7221 */ /* 0x000fe20000000000 */
[----:B------:R-:W-:Y:S01]  /*1f10*/  FADD R4, R39, R40 ;  /* 0x0000002827047221 */ /* 0x000fe20000000000 */
[C-C-:B------:R-:W-:Y:S01]  /*1f20*/  FADD R25, R12.reuse, -R27.reuse ;  /* 0x8000001b0c197221 */ /* 0x140fe20000000000 */
[----:B------:R-:W-:Y:S01]  /*1f30*/  FADD R27, R12, R27 ;  /* 0x0000001b0c1b7221 */ /* 0x000fe20000000000 */
[----:B------:R-:W-:Y:S01]  /*1f40*/  FFMA R11, R26, 0.70710676908493041992, R11 ;  /* 0x3f3504f31a0b7823 */ /* 0x000fe2000000000b */
[-C--:B------:R-:W-:Y:S01]  /*1f50*/  FMUL R17, R28, R15.reuse ;  /* 0x0000000f1c117220 */ /* 0x080fe20000400000 */
[----:B------:R-:W0:Y:S01]  /*1f60*/  MUFU.COS R12, R36 ;  /* 0x00000024000c7308 */ /* 0x000e220000000000 */
[C---:B------:R-:W-:Y:S01]  /*1f70*/  FMUL R53, R4.reuse, R15 ;  /* 0x0000000f04357220 */ /* 0x040fe20000400000 */
[----:B------:R-:W-:Y:S01]  /*1f80*/  FADD R0, R5, R0 ;  /* 0x0000000005007221 */ /* 0x000fe20000000000 */
[-C--:B------:R-:W-:Y:S01]  /*1f90*/  FFMA R17, R4, R11.reuse, R17 ;  /* 0x0000000b04117223 */ /* 0x080fe20000000011 */
[----:B------:R-:W-:Y:S01]  /*1fa0*/  FADD R8, R51, R8 ;  /* 0x0000000833087221 */ /* 0x000fe20000000000 */
[----:B------:R-:W-:Y:S01]  /*1fb0*/  FFMA R28, R28, R11, -R53 ;  /* 0x0000000b1c1c7223 */ /* 0x000fe20000000835 */
[C-C-:B------:R-:W-:Y:S01]  /*1fc0*/  FADD R53, R35.reuse, -R34.reuse ;  /* 0x8000002223357221 */ /* 0x140fe20000000000 */
[----:B------:R-:W-:Y:S01]  /*1fd0*/  FADD R5, R20, R17 ;  /* 0x0000001114057221 */ /* 0x000fe20000000000 */
[----:B------:R-:W-:Y:S01]  /*1fe0*/  FADD R34, R35, R34 ;  /* 0x0000002223227221 */ /* 0x000fe20000000000 */
[----:B------:R-:W-:Y:S01]  /*1ff0*/  FADD R4, R27, R28 ;  /* 0x0000001c1b047221 */ /* 0x000fe20000000000 */
[----:B------:R-:W-:Y:S01]  /*2000*/  FMUL R52, R26, 0.3826834261417388916 ;  /* 0x3ec3ef151a347820 */ /* 0x000fe20000400000 */
[-C--:B-1----:R-:W-:Y:S01]  /*2010*/  FMUL R51, R5, R24.reuse ;  /* 0x0000001805337220 */ /* 0x082fe20000400000 */
[----:B------:R-:W-:Y:S01]  /*2020*/  FADD R7, R2, -R7 ;  /* 0x8000000702077221 */ /* 0x000fe20000000000 */
[----:B------:R-:W-:Y:S01]  /*2030*/  FMUL R24, R4, R24 ;  /* 0x0000001804187220 */ /* 0x000fe20000400000 */
[----:B------:R-:W-:Y:S01]  /*2040*/  FADD R40, R39, -R40 ;  /* 0x8000002827287221 */ /* 0x000fe20000000000 */
[----:B------:R-:W-:Y:S01]  /*2050*/  FADD R38, R49, -R38 ;  /* 0x8000002631267221 */ /* 0x000fe20000000000 */
[----:B------:R-:W-:Y:S01]  /*2060*/  FADD R17, R20, -R17 ;  /* 0x8000001114117221 */ /* 0x000fe20000000000 */
[-C--:B0-----:R-:W-:Y:S01]  /*2070*/  FFMA R4, R4, R12.reuse, R51 ;  /* 0x0000000c04047223 */ /* 0x081fe20000000033 */
[----:B------:R-:W-:Y:S01]  /*2080*/  FFMA R5, R5, R12, -R24 ;  /* 0x0000000c05057223 */ /* 0x000fe20000000818 */
[C-C-:B------:R-:W-:Y:S01]  /*2090*/  FADD R12, R0.reuse, -R13.reuse ;  /* 0x8000000d000c7221 */ /* 0x140fe20000000000 */
[----:B------:R-:W-:Y:S01]  /*20a0*/  FADD R0, R0, R13 ;  /* 0x0000000d00007221 */ /* 0x000fe20000000000 */
[C-C-:B------:R-:W-:Y:S01]  /*20b0*/  FADD R13, R8.reuse, R21.reuse ;  /* 0x00000015080d7221 */ /* 0x140fe20000000000 */
[----:B------:R-:W-:Y:S01]  /*20c0*/  FADD R8, R8, -R21 ;  /* 0x8000001508087221 */ /* 0x000fe20000000000 */
[--C-:B------:R-:W-:Y:S01]  /*20d0*/  FADD R51, R22, -R33.reuse ;  /* 0x8000002116337221 */ /* 0x100fe20000000000 */
[-C--:B------:R-:W-:Y:S01]  /*20e0*/  FMUL R36, R0, R9.reuse ;  /* 0x0000000900247220 */ /* 0x080fe20000400000 */
[-C--:B------:R-:W-:Y:S01]  /*20f0*/  FMUL R21, R13, R9.reuse ;  /* 0x000000090d157220 */ /* 0x080fe20000400000 */
[----:B------:R-:W-:Y:S01]  /*2100*/  FADD R33, R22, R33 ;  /* 0x0000002116217221 */ /* 0x000fe20000000000 */
[C-C-:B------:R-:W-:Y:S01]  /*2110*/  FADD R22, R51.reuse, -R18.reuse ;  /* 0x8000001233167221 */ /* 0x140fe20000000000 */
[----:B------:R-:W-:Y:S01]  /*2120*/  FADD R18, R51, R18 ;  /* 0x0000001233127221 */ /* 0x000fe20000000000 */
[-C--:B------:R-:W-:Y:S01]  /*2130*/  FFMA R21, R0, R26.reuse, -R21 ;  /* 0x0000001a00157223 */ /* 0x080fe20000000815 */
[-C--:B------:R-:W-:Y:S01]  /*2140*/  FFMA R0, R13, R26.reuse, R36 ;  /* 0x0000001a0d007223 */ /* 0x080fe20000000024 */
[-C--:B------:R-:W-:Y:S01]  /*2150*/  FMUL R13, R8, R26.reuse ;  /* 0x0000001a080d7220 */ /* 0x080fe20000400000 */
[C---:B------:R-:W-:Y:S01]  /*2160*/  FMUL R35, R12.reuse, R26 ;  /* 0x0000001a0c237220 */ /* 0x040fe20000400000 */
[C---:B------:R-:W-:Y:S01]  /*2170*/  FMUL R51, R9.reuse, 0.3826834261417388916 ;  /* 0x3ec3ef1509337820 */ /* 0x040fe20000400000 */
[C-C-:B------:R-:W-:Y:S01]  /*2180*/  FFMA R36, R9.reuse, 0.92387950420379638672, -R52.reuse ;  /* 0x3f6c835e09247823 */ /* 0x140fe20000000834 */
[-C--:B------:R-:W-:Y:S01]  /*2190*/  FFMA R13, R12, R9.reuse, R13 ;  /* 0x000000090c0d7223 */ /* 0x080fe2000000000d */
[----:B------:R-:W-:Y:S01]  /*21a0*/  FFMA R12, R8, R9, -R35 ;  /* 0x00000009080c7223 */ /* 0x000fe20000000823 */
[C-C-:B------:R-:W-:Y:S01]  /*21b0*/  FFMA R35, R26.reuse, 0.92387950420379638672, R51.reuse ;  /* 0x3f6c835e1a237823 */ /* 0x140fe20000000033 */
[----:B------:R-:W-:Y:S01]  /*21c0*/  FFMA R8, R26, -0.92387950420379638672, R51 ;  /* 0xbf6c835e1a087823 */ /* 0x000fe20000000033 */
[----:B------:R-:W-:Y:S01]  /*21d0*/  SHF.L.U32 R26, R10, 0x4, RZ ;  /* 0x000000040a1a7819 */ /* 0x000fe200000006ff */
[----:B------:R-:W-:Y:S01]  /*21e0*/  FFMA R9, R9, 0.92387950420379638672, R52 ;  /* 0x3f6c835e09097823 */ /* 0x000fe20000000034 */
[C-C-:B------:R-:W-:Y:S01]  /*21f0*/  FADD R24, R53.reuse, -R16.reuse ;  /* 0x8000001035187221 */ /* 0x140fe20000000000 */
[----:B------:R-:W-:Y:S01]  /*2200*/  FADD R16, R53, R16 ;  /* 0x0000001035107221 */ /* 0x000fe20000000000 */
[----:B------:R-:W-:Y:S01]  /*2210*/  LOP3.LUT R26, R26, 0x1ff0, RZ, 0xc0, !PT ;  /* 0x00001ff01a1a7812 */ /* 0x000fe200078ec0ff */
[----:B------:R-:W-:-:S03]  /*2220*/  FADD R27, R27, -R28 ;  /* 0x8000001c1b1b7221 */ /* 0x000fc60000000000 */
[----:B------:R-:W-:Y:S01]  /*2230*/  IADD3 R2, PT, PT, R26, R37, RZ ;  /* 0x000000251a027210 */ /* 0x000fe20007ffe0ff */
[----:B------:R-:W-:-:S03]  /*2240*/  FADD R37, R3, -R6 ;  /* 0x8000000603257221 */ /* 0x000fc60000000000 */
[----:B------:R-:W-:Y:S01]  /*2250*/  I2FP.F32.U32 R3, R2 ;  /* 0x0000000200037245 */ /* 0x000fe20000201000 */
[C-C-:B------:R-:W-:Y:S01]  /*2260*/  FADD R2, R7.reuse, -R48.reuse ;  /* 0x8000003007027221 */ /* 0x140fe20000000000 */
[----:B------:R-:W-:-:S03]  /*2270*/  FADD R48, R7, R48 ;  /* 0x0000003007307221 */ /* 0x000fc60000000000 */
[----:B------:R-:W-:Y:S01]  /*2280*/  FMUL R6, R3, 7.62939453125e-06 ;  /* 0x3700000003067820 */ /* 0x000fe20000400000 */
[C-C-:B------:R-:W-:Y:S01]  /*2290*/  FADD R3, R37.reuse, -R50.reuse ;  /* 0x8000003225037221 */ /* 0x140fe20000000000 */
[--C-:B------:R-:W-:Y:S01]  /*22a0*/  FADD R39, R2, R41.reuse ;  /* 0x0000002902277221 */ /* 0x100fe20000000000 */
[----:B------:R-:W-:Y:S01]  /*22b0*/  FADD R50, R37, R50 ;  /* 0x0000003225327221 */ /* 0x000fe20000000000 */
[----:B------:R-:W-:Y:S01]  /*22c0*/  FMUL R6, R6, 6.2831854820251464844 ;  /* 0x40c90fdb06067820 */ /* 0x000fe20000400000 */
[----:B------:R-:W-:Y:S01]  /*22d0*/  FADD R41, R2, -R41 ;  /* 0x8000002902297221 */ /* 0x000fe20000000000 */
[----:B------:R-:W-:Y:S02]  /*22e0*/  FMUL R37, R39, R8 ;  /* 0x0000000827257220 */ /* 0x000fe40000400000 */
[----:B------:R-:W-:Y:S01]  /*22f0*/  FMUL.RZ R52, R6, 0.15915493667125701904 ;  /* 0x3e22f98306347820 */ /* 0x000fe2000040c000 */
[C-C-:B------:R-:W-:Y:S01]  /*2300*/  FADD R6, R3.reuse, R42.reuse ;  /* 0x0000002a03067221 */ /* 0x140fe20000000000 */
[----:B------:R-:W-:-:S02]  /*2310*/  FADD R42, R3, -R42 ;  /* 0x8000002a032a7221 */ /* 0x000fc40000000000 */
[----:B------:R-:W0:Y:S01]  /*2320*/  MUFU.SIN R51, R52 ;  /* 0x0000003400337308 */ /* 0x000e220000000400 */
[C---:B------:R-:W-:Y:S01]  /*2330*/  FFMA R37, R6.reuse, R9, R37 ;  /* 0x0000000906257223 */ /* 0x040fe20000000025 */
[----:B------:R-:W-:-:S03]  /*2340*/  FMUL R6, R6, R8 ;  /* 0x0000000806067220 */ /* 0x000fc60000400000 */
[C-C-:B------:R-:W-:Y:S01]  /*2350*/  FADD R7, R16.reuse, R37.reuse ;  /* 0x0000002510077221 */ /* 0x140fe20000000000 */
[----:B------:R-:W-:Y:S01]  /*2360*/  FFMA R39, R39, R9, -R6 ;  /* 0x0000000927277223 */ /* 0x000fe20000000806 */
[----:B------:R-:W-:Y:S01]  /*2370*/  FADD R16, R16, -R37 ;  /* 0x8000002510107221 */ /* 0x000fe20000000000 */
[----:B------:R-:W1:Y:S02]  /*2380*/  MUFU.COS R49, R52 ;  /* 0x0000003400317308 */ /* 0x000e640000000000 */
[C-C-:B------:R-:W-:Y:S01]  /*2390*/  FADD R6, R18.reuse, R39.reuse ;  /* 0x0000002712067221 */ /* 0x140fe20000000000 */
[----:B------:R-:W-:Y:S01]  /*23a0*/  FADD R18, R18, -R39 ;  /* 0x8000002712127221 */ /* 0x000fe20000000000 */
[-C--:B0-----:R-:W-:Y:S02]  /*23b0*/  FMUL R3, R7, R51.reuse ;  /* 0x0000003307037220 */ /* 0x081fe40000400000 */
[C---:B------:R-:W-:Y:S02]  /*23c0*/  FMUL R2, R6.reuse, R51 ;  /* 0x0000003306027220 */ /* 0x040fe40000400000 */
[----:B-1----:R-:W-:-:S02]  /*23d0*/  FFMA R6, R6, R49, R3 ;  /* 0x0000003106067223 */ /* 0x002fc40000000003 */
[----:B------:R-:W-:Y:S01]  /*23e0*/  FFMA R7, R7, R49, -R2 ;  /* 0x0000003107077223 */ /* 0x000fe20000000802 */
[----:B------:R-:W-:Y:S01]  /*23f0*/  SHF.L.U32 R49, R10, 0x8, RZ ;  /* 0x000000080a317819 */ /* 0x000fe200000006ff */
[----:B------:R-:W0:Y:S03]  /*2400*/  LDC.64 R2, c[0x0][0x388] ;  /* 0x0000e200ff027b82 */ /* 0x000e260000000a00 */
[----:B------:R-:W-:Y:S02]  /*2410*/  LOP3.LUT R49, R44, 0x1fe0000, R49, 0xf8, !PT ;  /* 0x01fe00002c317812 */ /* 0x000fe400078ef831 */
[----:B------:R-:W-:-:S05]  /*2420*/  I2FP.F32.U32 R44, R19 ;  /* 0x00000013002c7245 */ /* 0x000fca0000201000 */
[----:B------:R-:W-:-:S04]  /*2430*/  FMUL R44, R44, 7.62939453125e-06 ;  /* 0x370000002c2c7820 */ /* 0x000fc80000400000 */
[----:B------:R-:W-:-:S04]  /*2440*/  FMUL R44, R44, 6.2831854820251464844 ;  /* 0x40c90fdb2c2c7820 */ /* 0x000fc80000400000 */
[----:B------:R-:W-:Y:S01]  /*2450*/  FMUL.RZ R54, R44, 0.15915493667125701904 ;  /* 0x3e22f9832c367820 */ /* 0x000fe2000040c000 */
[C-C-:B------:R-:W-:Y:S01]  /*2460*/  FADD R44, R43.reuse, -R46.reuse ;  /* 0x8000002e2b2c7221 */ /* 0x140fe20000000000 */
[----:B------:R-:W-:Y:S01]  /*2470*/  FADD R46, R43, R46 ;  /* 0x0000002e2b2e7221 */ /* 0x000fe20000000000 */
[C-C-:B------:R-:W-:Y:S01]  /*2480*/  FADD R43, R32.reuse, R31.reuse ;  /* 0x0000001f202b7221 */ /* 0x140fe20000000000 */
[----:B------:R-:W1:Y:S01]  /*2490*/  MUFU.SIN R51, R54 ;  /* 0x0000003600337308 */ /* 0x000e620000000400 */
[----:B------:R-:W-:Y:S01]  /*24a0*/  FADD R31, R32, -R31 ;  /* 0x8000001f201f7221 */ /* 0x000fe20000000000 */
[----:B0-----:R-:W-:-:S04]  /*24b0*/  IMAD.WIDE.U32 R2, R49, 0x8, R2 ;  /* 0x0000000831027825 */ /* 0x001fc800078e0002 */
[C-C-:B------:R-:W-:Y:S01]  /*24c0*/  FADD R32, R33.reuse, -R30.reuse ;  /* 0x8000001e21207221 */ /* 0x140fe20000000000 */
[----:B------:R-:W-:Y:S01]  /*24d0*/  FADD R30, R33, R30 ;  /* 0x0000001e211e7221 */ /* 0x000fe20000000000 */
[----:B------:R-:W-:Y:S01]  /*24e0*/  FADD R37, R46, -R21 ;  /* 0x800000152e257221 */ /* 0x000fe20000000000 */
[----:B------:R0:W-:Y:S01]  /*24f0*/  STG.E.64 desc[UR6][R2.64+0x30000], R6 ;  /* 0x0300000602007986 */ /* 0x0001e2000c101b06 */
[----:B------:R-:W2:Y:S03]  /*2500*/  MUFU.COS R49, R54 ;  /* 0x0000003600317308 */ /* 0x000ea60000000000 */
[----:B------:R3:W-:Y:S01]  /*2510*/  STG.E.64 desc[UR6][R2.64+0x20000], R4 ;  /* 0x0200000402007986 */ /* 0x0007e2000c101b06 */
[----:B0-----:R-:W-:Y:S01]  /*2520*/  IADD3 R6, PT, PT, R19, R26, RZ ;  /* 0x0000001a13067210 */ /* 0x001fe20007ffe0ff */
[C-C-:B------:R-:W-:Y:S01]  /*2530*/  FADD R7, R48.reuse, -R45.reuse ;  /* 0x8000002d30077221 */ /* 0x140fe20000000000 */
[----:B------:R-:W-:-:S02]  /*2540*/  FADD R45, R48, R45 ;  /* 0x0000002d302d7221 */ /* 0x000fc40000000000 */
[----:B------:R-:W-:Y:S01]  /*2550*/  I2FP.F32.U32 R6, R6 ;  /* 0x0000000600067245 */ /* 0x000fe20000201000 */
[C-C-:B---3--:R-:W-:Y:S01]  /*2560*/  FADD R5, R43.reuse, R0.reuse ;  /* 0x000000002b057221 */ /* 0x148fe20000000000 */
[----:B------:R-:W-:Y:S01]  /*2570*/  FADD R4, R46, R21 ;  /* 0x000000152e047221 */ /* 0x000fe20000000000 */
[----:B------:R-:W-:Y:S02]  /*2580*/  FADD R43, R43, -R0 ;  /* 0x800000002b2b7221 */ /* 0x000fe40000000000 */
[----:B------:R-:W-:Y:S01]  /*2590*/  FMUL R6, R6, 7.62939453125e-06 ;  /* 0x3700000006067820 */ /* 0x000fe20000400000 */
[-C--:B-1----:R-:W-:Y:S01]  /*25a0*/  FMUL R53, R5, R51.reuse ;  /* 0x0000003305357220 */ /* 0x082fe20000400000 */
[----:B------:R-:W-:Y:S02]  /*25b0*/  FMUL R52, R4, R51 ;  /* 0x0000003304347220 */ /* 0x000fe40000400000 */
[----:B------:R-:W-:Y:S01]  /*25c0*/  FMUL R48, R6, 6.2831854820251464844 ;  /* 0x40c90fdb06307820 */ /* 0x000fe20000400000 */
[C-C-:B------:R-:W-:Y:S01]  /*25d0*/  FADD R6, R50.reuse, R47.reuse ;  /* 0x0000002f32067221 */ /* 0x140fe20000000000 */
[----:B------:R-:W-:Y:S01]  /*25e0*/  FADD R50, R50, -R47 ;  /* 0x8000002f32327221 */ /* 0x000fe20000000000 */
[-C--:B------:R-:W-:Y:S01]  /*25f0*/  FMUL R47, R45, R36.reuse ;  /* 0x000000242d2f7220 */ /* 0x080fe20000400000 */
[----:B------:R-:W-:Y:S01]  /*2600*/  FMUL.RZ R51, R48, 0.15915493667125701904 ;  /* 0x3e22f98330337820 */ /* 0x000fe2000040c000 */
[-C--:B------:R-:W-:Y:S01]  /*2610*/  FMUL R48, R6, R36.reuse ;  /* 0x0000002406307220 */ /* 0x080fe20000400000 */
[-C--:B--2---:R-:W-:Y:S01]  /*2620*/  FFMA R4, R4, R49.reuse, R53 ;  /* 0x0000003104047223 */ /* 0x084fe20000000035 */
[----:B------:R-:W-:Y:S01]  /*2630*/  FFMA R5, R5, R49, -R52 ;  /* 0x0000003105057223 */ /* 0x000fe20000000834 */
[-C--:B------:R-:W-:Y:S01]  /*2640*/  FFMA R47, R6, R35.reuse, R47 ;  /* 0x00000023062f7223 */ /* 0x080fe2000000002f */
[-C--:B------:R-:W-:Y:S01]  /*2650*/  FFMA R45, R45, R35.reuse, -R48 ;  /* 0x000000232d2d7223 */ /* 0x080fe20000000830 */
[CC--:B------:R-:W-:Y:S01]  /*2660*/  FMUL R48, R50.reuse, R35.reuse ;  /* 0x0000002332307220 */ /* 0x0c0fe20000400000 */
[C---:B------:R-:W-:Y:S01]  /*2670*/  FMUL R49, R7.reuse, R35 ;  /* 0x0000002307317220 */ /* 0x040fe20000400000 */
[----:B------:R-:W0:Y:S01]  /*2680*/  MUFU.SIN R6, R51 ;  /* 0x0000003300067308 */ /* 0x000e220000000400 */
[----:B------:R1:W-:Y:S01]  /*2690*/  STG.E.64 desc[UR6][R2.64], R4 ;  /* 0x0000000402007986 */ /* 0x0003e2000c101b06 */
[-C--:B------:R-:W-:Y:S01]  /*26a0*/  FFMA R35, R7, R36.reuse, R48 ;  /* 0x0000002407237223 */ /* 0x080fe20000000030 */
[----:B------:R-:W-:Y:S01]  /*26b0*/  FFMA R36, R50, R36, -R49 ;  /* 0x0000002432247223 */ /* 0x000fe20000000831 */
[C-C-:B------:R-:W-:Y:S01]  /*26c0*/  FADD R48, R34.reuse, R29.reuse ;  /* 0x0000001d22307221 */ /* 0x140fe20000000000 */
[----:B------:R-:W-:Y:S01]  /*26d0*/  FADD R29, R34, -R29 ;  /* 0x8000001d221d7221 */ /* 0x000fe20000000000 */
[C-C-:B------:R-:W-:Y:S01]  /*26e0*/  FADD R7, R30.reuse, R45.reuse ;  /* 0x0000002d1e077221 */ /* 0x140fe20000000000 */
[----:B------:R-:W-:Y:S01]  /*26f0*/  FADD R30, R30, -R45 ;  /* 0x8000002d1e1e7221 */ /* 0x000fe20000000000 */
[----:B------:R-:W2:Y:S01]  /*2700*/  MUFU.COS R50, R51 ;  /* 0x0000003300327308 */ /* 0x000ea20000000000 */
[----:B------:R-:W-:Y:S01]  /*2710*/  FADD R33, R48, R47 ;  /* 0x0000002f30217221 */ /* 0x000fe20000000000 */
[----:B------:R-:W-:Y:S01]  /*2720*/  FADD R45, R44, R13 ;  /* 0x0000000d2c2d7221 */ /* 0x000fe20000000000 */
[----:B------:R-:W-:Y:S01]  /*2730*/  FADD R47, R48, -R47 ;  /* 0x8000002f302f7221 */ /* 0x000fe20000000000 */
[----:B------:R-:W-:Y:S01]  /*2740*/  FADD R48, R31, R12 ;  /* 0x0000000c1f307221 */ /* 0x000fe20000000000 */
[-C--:B-1----:R-:W-:Y:S01]  /*2750*/  FMUL R5, R40, R11.reuse ;  /* 0x0000000b28057220 */ /* 0x082fe20000400000 */
[C---:B------:R-:W-:Y:S01]  /*2760*/  FMUL R11, R38.reuse, R11 ;  /* 0x0000000b260b7220 */ /* 0x040fe20000400000 */
[-C--:B0-----:R-:W-:Y:S01]  /*2770*/  FMUL R34, R33, R6.reuse ;  /* 0x0000000621227220 */ /* 0x081fe20000400000 */
[C---:B------:R-:W-:Y:S01]  /*2780*/  FMUL R52, R7.reuse, R6 ;  /* 0x0000000607347220 */ /* 0x040fe20000400000 */
[-C--:B------:R-:W-:Y:S01]  /*2790*/  FFMA R38, R38, R15.reuse, R5 ;  /* 0x0000000f26267223 */ /* 0x080fe20000000005 */
[----:B------:R-:W-:Y:S01]  /*27a0*/  FFMA R40, R40, R15, -R11 ;  /* 0x0000000f28287223 */ /* 0x000fe2000000080b */
[-C--:B--2---:R-:W-:Y:S01]  /*27b0*/  FFMA R6, R7, R50.reuse, R34 ;  /* 0x0000003207067223 */ /* 0x084fe20000000022 */
[C---:B------:R-:W-:Y:S01]  /*27c0*/  SHF.L.U32 R34, R10.reuse, 0x6, RZ ;  /* 0x000000060a227819 */ /* 0x040fe200000006ff */
[----:B------:R-:W-:Y:S01]  /*27d0*/  FFMA R7, R33, R50, -R52 ;  /* 0x0000003221077223 */ /* 0x000fe20000000834 */
[----:B------:R-:W-:-:S02]  /*27e0*/  SHF.L.U32 R10, R10, 0x7, RZ ;  /* 0x000000070a0a7819 */ /* 0x000fc400000006ff */
[----:B------:R-:W-:Y:S02]  /*27f0*/  LOP3.LUT R34, R34, 0x7fc0, RZ, 0xc0, !PT ;  /* 0x00007fc022227812 */ /* 0x000fe400078ec0ff */
[----:B------:R-:W-:Y:S01]  /*2800*/  LOP3.LUT R10, R10, 0xff80, RZ, 0xc0, !PT ;  /* 0x0000ff800a0a7812 */ /* 0x000fe200078ec0ff */
[----:B------:R0:W-:Y:S01]  /*2810*/  STG.E.64 desc[UR6][R2.64+0x10000], R6 ;  /* 0x0100000602007986 */ /* 0x0001e2000c101b06 */
[C---:B------:R-:W-:Y:S02]  /*2820*/  IADD3 R33, PT, PT, R19.reuse, R34, RZ ;  /* 0x0000002213217210 */ /* 0x040fe40007ffe0ff */
[----:B------:R-:W-:Y:S01]  /*2830*/  IADD3 R49, PT, PT, R19, R10, RZ ;  /* 0x0000000a13317210 */ /* 0x000fe20007ffe0ff */
[----:B------:R-:W-:Y:S01]  /*2840*/  FMUL R10, R42, R9 ;  /* 0x000000092a0a7220 */ /* 0x000fe20000400000 */
[----:B------:R-:W-:Y:S02]  /*2850*/  I2FP.F32.U32 R4, R33 ;  /* 0x0000002100047245 */ /* 0x000fe40000201000 */
[----:B------:R-:W-:-:S02]  /*2860*/  I2FP.F32.U32 R5, R49 ;  /* 0x0000003100057245 */ /* 0x000fc40000201000 */
[-C--:B------:R-:W-:Y:S01]  /*2870*/  IADD3 R20, PT, PT, R26, R49.reuse, RZ ;  /* 0x000000311a147210 */ /* 0x080fe20007ffe0ff */
[----:B------:R-:W-:Y:S01]  /*2880*/  FMUL R4, R4, 7.62939453125e-06 ;  /* 0x3700000004047820 */ /* 0x000fe20000400000 */
[-C--:B------:R-:W-:Y:S01]  /*2890*/  IADD3 R39, PT, PT, R34, R49.reuse, RZ ;  /* 0x0000003122277210 */ /* 0x080fe20007ffe0ff */
[----:B------:R-:W-:Y:S01]  /*28a0*/  FMUL R11, R5, 7.62939453125e-06 ;  /* 0x37000000050b7820 */ /* 0x000fe20000400000 */
[----:B------:R-:W-:Y:S01]  /*28b0*/  IADD3 R49, PT, PT, R14, R49, RZ ;  /* 0x000000310e317210 */ /* 0x000fe20007ffe0ff */
[C---:B------:R-:W-:Y:S01]  /*28c0*/  FMUL R5, R41.reuse, R9 ;  /* 0x0000000929057220 */ /* 0x040fe20000400000 */
[----:B------:R-:W-:Y:S01]  /*28d0*/  FFMA R41, R41, R8, R10 ;  /* 0x0000000829297223 */ /* 0x000fe2000000000a */
[----:B------:R-:W-:Y:S01]  /*28e0*/  IADD3 R10, PT, PT, R26, R33, RZ ;  /* 0x000000211a0a7210 */ /* 0x000fe20007ffe0ff */
[----:B------:R-:W-:Y:S01]  /*28f0*/  FMUL R15, R11, 6.2831854820251464844 ;  /* 0x40c90fdb0b0f7820 */ /* 0x000fe20000400000 */
[----:B------:R-:W-:Y:S01]  /*2900*/  I2FP.F32.U32 R34, R49 ;  /* 0x0000003100227245 */ /* 0x000fe20000201000 */
[----:B------:R-:W-:Y:S01]  /*2910*/  FMUL R4, R4, 6.2831854820251464844 ;  /* 0x40c90fdb04047820 */ /* 0x000fe20000400000 */
[----:B------:R-:W-:Y:S01]  /*2920*/  I2FP.F32.U32 R11, R10 ;  /* 0x0000000a000b7245 */ /* 0x000fe20000201000 */
[----:B------:R-:W-:Y:S01]  /*2930*/  FMUL.RZ R50, R15, 0.15915493667125701904 ;  /* 0x3e22f9830f327820 */ /* 0x000fe2000040c000 */
[----:B------:R-:W-:Y:S01]  /*2940*/  IADD3 R33, PT, PT, R14, R33, RZ ;  /* 0x000000210e217210 */ /* 0x000fe20007ffe0ff */
[----:B------:R-:W-:Y:S01]  /*2950*/  FMUL R34, R34, 7.62939453125e-06 ;  /* 0x3700000022227820 */ /* 0x000fe20000400000 */
[----:B------:R-:W-:Y:S01]  /*2960*/  FMUL.RZ R19, R4, 0.15915493667125701904 ;  /* 0x3e22f98304137820 */ /* 0x000fe2000040c000 */
[----:B------:R-:W-:Y:S01]  /*2970*/  FMUL R11, R11, 7.62939453125e-06 ;  /* 0x370000000b0b7820 */ /* 0x000fe20000400000 */
[----:B------:R-:W-:Y:S01]  /*2980*/  I2FP.F32.U32 R15, R33 ;  /* 0x00000021000f7245 */ /* 0x000fe20000201000 */
[----:B------:R-:W-:Y:S01]  /*2990*/  FMUL R34, R34, 6.2831854820251464844 ;  /* 0x40c90fdb22227820 */ /* 0x000fe20000400000 */
[----:B------:R-:W-:Y:S01]  /*29a0*/  I2FP.F32.U32 R20, R20 ;  /* 0x0000001400147245 */ /* 0x000fe20000201000 */
[----:B------:R-:W-:Y:S01]  /*29b0*/  FMUL R11, R11, 6.2831854820251464844 ;  /* 0x40c90fdb0b0b7820 */ /* 0x000fe20000400000 */
[----:B------:R-:W-:Y:S01]  /*29c0*/  MUFU.COS R4, R19 ;  /* 0x0000001300047308 */ /* 0x000fe20000000000 */
[----:B------:R-:W-:Y:S01]  /*29d0*/  FMUL.RZ R52, R34, 0.15915493667125701904 ;  /* 0x3e22f98322347820 */ /* 0x000fe2000040c000 */
[----:B------:R-:W-:Y:S01]  /*29e0*/  FMUL R15, R15, 7.62939453125e-06 ;  /* 0x370000000f0f7820 */ /* 0x000fe20000400000 */
[----:B------:R-:W-:Y:S01]  /*29f0*/  I2FP.F32.U32 R34, R39 ;  /* 0x0000002700227245 */ /* 0x000fe20000201000 */
[----:B------:R-:W-:Y:S01]  /*2a00*/  FFMA R5, R42, R8, -R5 ;  /* 0x000000082a057223 */ /* 0x000fe20000000805 */
[----:B------:R-:W-:Y:S01]  /*2a10*/  FMUL.RZ R42, R11, 0.15915493667125701904 ;  /* 0x3e22f9830b2a7820 */ /* 0x000fe2000040c000 */
[----:B------:R-:W-:Y:S01]  /*2a20*/  FMUL R20, R20, 7.62939453125e-06 ;  /* 0x3700000014147820 */ /* 0x000fe20000400000 */
[----:B------:R-:W-:Y:S01]  /*2a30*/  IADD3 R33, PT, PT, R26, R33, RZ ;  /* 0x000000211a217210 */ /* 0x000fe20007ffe0ff */
[----:B------:R1:W2:Y:S01]  /*2a40*/  MUFU.SIN R9, R19 ;  /* 0x0000001300097308 */ /* 0x0002a20000000400 */
[----:B------:R-:W-:Y:S01]  /*2a50*/  FMUL R34, R34, 7.62939453125e-06 ;  /* 0x3700000022227820 */ /* 0x000fe20000400000 */
[----:B------:R-:W-:Y:S01]  /*2a60*/  IADD3 R49, PT, PT, R26, R49, RZ ;  /* 0x000000311a317210 */ /* 0x000fe20007ffe0ff */
[----:B------:R-:W-:Y:S01]  /*2a70*/  FMUL R28, R20, 6.2831854820251464844 ;  /* 0x40c90fdb141c7820 */ /* 0x000fe20000400000 */
[----:B------:R-:W-:-:S02]  /*2a80*/  I2FP.F32.U32 R46, R33 ;  /* 0x00000021002e7245 */ /* 0x000fc40000201000 */
[----:B------:R-:W-:Y:S01]  /*2a90*/  I2FP.F32.U32 R49, R49 ;  /* 0x0000003100317245 */ /* 0x000fe20000201000 */
[----:B------:R-:W-:Y:S01]  /*2aa0*/  FMUL.RZ R51, R28, 0.15915493667125701904 ;  /* 0x3e22f9831c337820 */ /* 0x000fe2000040c000 */
[----:B------:R-:W-:Y:S01]  /*2ab0*/  MUFU.COS R10, R50 ;  /* 0x00000032000a7308 */ /* 0x000fe20000000000 */
[----:B-1----:R-:W-:Y:S02]  /*2ac0*/  FMUL R19, R15, 6.2831854820251464844 ;  /* 0x40c90fdb0f137820 */ /* 0x002fe40000400000 */
[----:B0-----:R-:W-:Y:S01]  /*2ad0*/  FMUL R6, R49, 7.62939453125e-06 ;  /* 0x3700000031067820 */ /* 0x001fe20000400000 */
[-C--:B------:R-:W-:Y:S02]  /*2ae0*/  IADD3 R49, PT, PT, R14, R39.reuse, RZ ;  /* 0x000000270e317210 */ /* 0x080fe40007ffe0ff */
[----:B------:R-:W-:Y:S02]  /*2af0*/  IADD3 R39, PT, PT, R26, R39, RZ ;  /* 0x000000271a277210 */ /* 0x000fe40007ffe0ff */
[----:B------:R0:W-:Y:S01]  /*2b00*/  MUFU.SIN R8, R50 ;  /* 0x0000003200087308 */ /* 0x0001e20000000400 */
[----:B--2---:R-:W-:Y:S01]  /*2b10*/  FMUL R7, R45, R9 ;  /* 0x000000092d077220 */ /* 0x004fe20000400000 */
[----:B------:R-:W-:-:S02]  /*2b20*/  I2FP.F32.U32 R39, R39 ;  /* 0x0000002700277245 */ /* 0x000fc40000201000 */
[-C--:B------:R-:W-:Y:S01]  /*2b30*/  IADD3 R26, PT, PT, R26, R49.reuse, RZ ;  /* 0x000000311a1a7210 */ /* 0x080fe20007ffe0ff */
[----:B------:R-:W-:Y:S01]  /*2b40*/  FFMA R7, R48, R4, -R7 ;  /* 0x0000000430077223 */ /* 0x000fe20000000807 */
[----:B------:R-:W-:Y:S02]  /*2b50*/  I2FP.F32.U32 R49, R49 ;  /* 0x0000003100317245 */ /* 0x000fe40000201000 */
[----:B------:R-:W-:Y:S01]  /*2b60*/  MUFU.COS R11, R42 ;  /* 0x0000002a000b7308 */ /* 0x000fe20000000000 */
[----:B0-----:R-:W-:Y:S01]  /*2b70*/  FMUL.RZ R50, R19, 0.15915493667125701904 ;  /* 0x3e22f98313327820 */ /* 0x001fe2000040c000 */
[----:B------:R-:W-:Y:S01]  /*2b80*/  I2FP.F32.U32 R26, R26 ;  /* 0x0000001a001a7245 */ /* 0x000fe20000201000 */
[----:B------:R-:W-:-:S04]  /*2b90*/  FMUL R49, R49, 7.62939453125e-06 ;  /* 0x3700000031317820 */ /* 0x000fc80000400000 */
[----:B------:R-:W-:Y:S01]  /*2ba0*/  FMUL R49, R49, 6.2831854820251464844 ;  /* 0x40c90fdb31317820 */ /* 0x000fe20000400000 */
[----:B------:R0:W1:Y:S01]  /*2bb0*/  MUFU.SIN R15, R42 ;  /* 0x0000002a000f7308 */ /* 0x0000620000000400 */
[----:B------:R-:W-:Y:S02]  /*2bc0*/  FMUL R26, R26, 7.62939453125e-06 ;  /* 0x370000001a1a7820 */ /* 0x000fe40000400000 */
[----:B------:R-:W-:Y:S02]  /*2bd0*/  FMUL.RZ R49, R49, 0.15915493667125701904 ;  /* 0x3e22f98331317820 */ /* 0x000fe4000040c000 */
[----:B------:R-:W-:-:S03]  /*2be0*/  FMUL R26, R26, 6.2831854820251464844 ;  /* 0x40c90fdb1a1a7820 */ /* 0x000fc60000400000 */
[----:B------:R-:W-:Y:S01]  /*2bf0*/  MUFU.COS R19, R50 ;  /* 0x0000003200137308 */ /* 0x000fe20000000000 */
[----:B0-----:R-:W-:Y:S01]  /*2c00*/  FMUL R42, R34, 6.2831854820251464844 ;  /* 0x40c90fdb222a7820 */ /* 0x001fe20000400000 */
[----:B------:R-:W-:-:S06]  /*2c10*/  FMUL.RZ R26, R26, 0.15915493667125701904 ;  /* 0x3e22f9831a1a7820 */ /* 0x000fcc000040c000 */
[----:B------:R0:W2:Y:S08]  /*2c20*/  MUFU.SIN R20, R50 ;  /* 0x0000003200147308 */ /* 0x0000b00000000400 */
[----:B------:R-:W-:Y:S01]  /*2c30*/  MUFU.SIN R21, R51 ;  /* 0x0000003300157308 */ /* 0x000fe20000000400 */
[----:B0-----:R-:W-:Y:S01]  /*2c40*/  FMUL.RZ R50, R42, 0.15915493667125701904 ;  /* 0x3e22f9832a327820 */ /* 0x001fe2000040c000 */
[----:B------:R-:W-:Y:S01]  /*2c50*/  FADD R42, R44, -R13 ;  /* 0x8000000d2c2a7221 */ /* 0x000fe20000000000 */
[----:B------:R-:W-:Y:S01]  /*2c60*/  FMUL R13, R46, 7.62939453125e-06 ;  /* 0x370000002e0d7820 */ /* 0x000fe20000400000 */
[----:B------:R-:W-:Y:S01]  /*2c70*/  FADD R44, R31, -R12 ;  /* 0x8000000c1f2c7221 */ /* 0x000fe20000000000 */
[C-C-:B------:R-:W-:Y:S01]  /*2c80*/  FADD R31, R29.reuse, -R36.reuse ;  /* 0x800000241d1f7221 */ /* 0x140fe20000000000 */
[C-C-:B------:R-:W-:Y:S01]  /*2c90*/  FADD R12, R32.reuse, -R35.reuse ;  /* 0x80000023200c7221 */ /* 0x140fe20000000000 */
[----:B------:R-:W-:Y:S01]  /*2ca0*/  FADD R46, R32, R35 ;  /* 0x00000023202e7221 */ /* 0x000fe20000000000 */
[----:B------:R-:W-:Y:S01]  /*2cb0*/  FADD R36, R29, R36 ;  /* 0x000000241d247221 */ /* 0x000fe20000000000 */
[----:B------:R-:W-:Y:S01]  /*2cc0*/  FMUL R32, R13, 6.2831854820251464844 ;  /* 0x40c90fdb0d207820 */ /* 0x000fe20000400000 */
[C-C-:B------:R-:W-:Y:S01]  /*2cd0*/  FADD R29, R25.reuse, -R38.reuse ;  /* 0x80000026191d7221 */ /* 0x140fe20000000000 */
[----:B------:R-:W-:Y:S01]  /*2ce0*/  FADD R38, R25, R38 ;  /* 0x0000002619267221 */ /* 0x000fe20000000000 */
[C-C-:B------:R-:W-:Y:S01]  /*2cf0*/  FADD R25, R23.reuse, -R40.reuse ;  /* 0x8000002817197221 */ /* 0x140fe20000000000 */
[----:B------:R-:W-:Y:S01]  /*2d00*/  FADD R40, R23, R40 ;  /* 0x0000002817287221 */ /* 0x000fe20000000000 */
[----:B------:R-:W-:Y:S01]  /*2d10*/  FMUL.RZ R35, R32, 0.15915493667125701904 ;  /* 0x3e22f98320237820 */ /* 0x000fe2000040c000 */
[----:B------:R-:W-:Y:S01]  /*2d20*/  FMUL R23, R6, 6.2831854820251464844 ;  /* 0x40c90fdb06177820 */ /* 0x000fe20000400000 */
[----:B------:R-:W-:Y:S01]  /*2d30*/  FMUL R6, R48, R9 ;  /* 0x0000000930067220 */ /* 0x000fe20000400000 */
[C-C-:B------:R-:W-:Y:S01]  /*2d40*/  FADD R9, R22.reuse, -R41.reuse ;  /* 0x8000002916097221 */ /* 0x140fe20000000000 */
[----:B------:R-:W0:Y:S01]  /*2d50*/  MUFU.SIN R14, R35 ;  /* 0x00000023000e7308 */ /* 0x000e220000000400 */
[----:B------:R-:W-:Y:S01]  /*2d60*/  FADD R41, R22, R41 ;  /* 0x0000002916297221 */ /* 0x000fe20000000000 */
[----:B------:R-:W-:Y:S01]  /*2d70*/  FFMA R6, R45, R4, R6 ;  /* 0x000000042d067223 */ /* 0x000fe20000000006 */
[----:B------:R-:W-:Y:S01]  /*2d80*/  FMUL R4, R39, 7.62939453125e-06 ;  /* 0x3700000027047820 */ /* 0x000fe20000400000 */
[C-C-:B------:R-:W-:Y:S01]  /*2d90*/  FADD R22, R24.reuse, -R5.reuse ;  /* 0x8000000518167221 */ /* 0x140fe20000000000 */
[----:B------:R-:W-:Y:S01]  /*2da0*/  FADD R39, R24, R5 ;  /* 0x0000000518277221 */ /* 0x000fe20000000000 */
[-C--:B-1----:R-:W-:Y:S01]  /*2db0*/  FMUL R5, R36, R15.reuse ;  /* 0x0000000f24057220 */ /* 0x082fe20000400000 */
[----:B------:R-:W-:Y:S01]  /*2dc0*/  FMUL R15, R46, R15 ;  /* 0x0000000f2e0f7220 */ /* 0x000fe20000400000 */
[----:B------:R-:W1:Y:S01]  /*2dd0*/  MUFU.COS R32, R35 ;  /* 0x0000002300207308 */ /* 0x000e620000000000 */
[----:B------:R-:W-:Y:S01]  /*2de0*/  FMUL R24, R4, 6.2831854820251464844 ;  /* 0x40c90fdb04187820 */ /* 0x000fe20000400000 */
[-C--:B------:R-:W-:Y:S01]  /*2df0*/  FFMA R4, R46, R11.reuse, R5 ;  /* 0x0000000b2e047223 */ /* 0x080fe20000000005 */
[----:B------:R-:W-:Y:S01]  /*2e00*/  FFMA R5, R36, R11, -R15 ;  /* 0x0000000b24057223 */ /* 0x000fe2000000080f */
[-C--:B--2---:R-:W-:Y:S01]  /*2e10*/  FMUL R15, R40, R20.reuse ;  /* 0x00000014280f7220 */ /* 0x084fe20000400000 */
[----:B------:R-:W-:Y:S01]  /*2e20*/  FMUL R45, R38, R20 ;  /* 0x00000014262d7220 */ /* 0x000fe20000400000 */
[----:B------:R-:W-:Y:S01]  /*2e30*/  FMUL.RZ R46, R24, 0.15915493667125701904 ;  /* 0x3e22f983182e7820 */ /* 0x000fe2000040c000 */
[----:B------:R2:W-:Y:S01]  /*2e40*/  STG.E.64 desc[UR6][R2.64+0x40000], R6 ;  /* 0x0400000602007986 */ /* 0x0005e2000c101b06 */
[----:B------:R-:W-:Y:S01]  /*2e50*/  MUFU.COS R33, R50 ;  /* 0x0000003200217308 */ /* 0x000fe20000000000 */
[-C--:B0-----:R-:W-:Y:S01]  /*2e60*/  FMUL R20, R39, R14.reuse ;  /* 0x0000000e27147220 */ /* 0x081fe20000400000 */
[C---:B------:R-:W-:Y:S01]  /*2e70*/  FMUL R24, R41.reuse, R14 ;  /* 0x0000000e29187220 */ /* 0x040fe20000400000 */
[----:B------:R0:W-:Y:S05]  /*2e80*/  STG.E.64 desc[UR6][R2.64+0x50000], R4 ;  /* 0x0500000402007986 */ /* 0x0001ea000c101b06 */
[----:B------:R3:W-:Y:S01]  /*2e90*/  MUFU.SIN R13, R50 ;  /* 0x00000032000d7308 */ /* 0x0007e20000000400 */
[-C--:B-1----:R-:W-:Y:S01]  /*2ea0*/  FFMA R14, R41, R32.reuse, R20 ;  /* 0x00000020290e7223 */ /* 0x082fe20000000014 */
[-C--:B--2---:R-:W-:Y:S01]  /*2eb0*/  FFMA R6, R38, R19.reuse, R15 ;  /* 0x0000001326067223 */ /* 0x084fe2000000000f */
[----:B------:R-:W-:Y:S01]  /*2ec0*/  FFMA R7, R40, R19, -R45 ;  /* 0x0000001328077223 */ /* 0x000fe2000000082d */
[----:B------:R-:W-:-:S04]  /*2ed0*/  FFMA R15, R39, R32, -R24 ;  /* 0x00000020270f7223 */ /* 0x000fc80000000818 */
[----:B------:R-:W1:Y:S01]  /*2ee0*/  MUFU.SIN R34, R52 ;  /* 0x0000003400227308 */ /* 0x000e620000000400 */
[----:B---3--:R-:W-:Y:S01]  /*2ef0*/  FMUL.RZ R50, R23, 0.15915493667125701904 ;  /* 0x3e22f98317327820 */ /* 0x008fe2000040c000 */
[-C--:B0-----:R-:W-:Y:S01]  /*2f00*/  FMUL R4, R43, R8.reuse ;  /* 0x000000082b047220 */ /* 0x081fe20000400000 */
[C---:B------:R-:W-:Y:S01]  /*2f10*/  FMUL R8, R37.reuse, R8 ;  /* 0x0000000825087220 */ /* 0x040fe20000400000 */
[----:B------:R-:W-:Y:S02]  /*2f20*/  STG.E.64 desc[UR6][R2.64+0x70000], R14 ;  /* 0x0700000e02007986 */ /* 0x000fe4000c101b06 */
[-C--:B------:R-:W-:Y:S01]  /*2f30*/  FFMA R4, R37, R10.reuse, R4 ;  /* 0x0000000a25047223 */ /* 0x080fe20000000004 */
[----:B------:R-:W-:Y:S01]  /*2f40*/  FFMA R5, R43, R10, -R8 ;  /* 0x0000000a2b057223 */ /* 0x000fe20000000808 */
[----:B------:R-:W0:Y:S01]  /*2f50*/  MUFU.SIN R35, R50 ;  /* 0x0000003200237308 */ /* 0x000e220000000400 */
[----:B------:R2:W-:Y:S04]  /*2f60*/  STG.E.64 desc[UR6][R2.64+0x60000], R6 ;  /* 0x0600000602007986 */ /* 0x0005e8000c101b06 */
[----:B------:R3:W-:Y:S03]  /*2f70*/  STG.E.64 desc[UR6][R2.64+0x80000], R4 ;  /* 0x0800000402007986 */ /* 0x0007e6000c101b06 */
[----:B------:R-:W4:Y:S01]  /*2f80*/  MUFU.COS R23, R50 ;  /* 0x0000003200177308 */ /* 0x000f220000000000 */
[-C--:B-1----:R-:W-:Y:S01]  /*2f90*/  FMUL R8, R17, R34.reuse ;  /* 0x0000002211087220 */ /* 0x082fe20000400000 */
[----:B------:R-:W-:Y:S01]  /*2fa0*/  FMUL R34, R27, R34 ;  /* 0x000000221b227220 */ /* 0x000fe20000400000 */
[----:B--2---:R-:W-:-:S05]  /*2fb0*/  FMUL R7, R47, R21 ;  /* 0x000000152f077220 */ /* 0x004fca0000400000 */
[----:B------:R-:W1:Y:S01]  /*2fc0*/  MUFU.COS R28, R51 ;  /* 0x00000033001c7308 */ /* 0x000e620000000000 */
[----:B0-----:R-:W-:Y:S01]  /*2fd0*/  FMUL R15, R16, R35 ;  /* 0x00000023100f7220 */ /* 0x001fe20000400000 */
[----:B------:R-:W-:Y:S01]  /*2fe0*/  FMUL R6, R30, R21 ;  /* 0x000000151e067220 */ /* 0x000fe20000400000 */
[----:B------:R-:W-:-:S05]  /*2ff0*/  FMUL R35, R18, R35 ;  /* 0x0000002312237220 */ /* 0x000fca0000400000 */
[----:B------:R-:W0:Y:S01]  /*3000*/  MUFU.COS R0, R52 ;  /* 0x0000003400007308 */ /* 0x000e220000000000 */
[-C--:B----4-:R-:W-:Y:S01]  /*3010*/  FFMA R14, R18, R23.reuse, R15 ;  /* 0x00000017120e7223 */ /* 0x090fe2000000000f */
[----:B------:R-:W-:-:S05]  /*3020*/  FFMA R15, R16, R23, -R35 ;  /* 0x00000017100f7223 */ /* 0x000fca0000000823 */
[----:B------:R-:W-:Y:S01]  /*3030*/  STG.E.64 desc[UR6][R2.64+0xb0000], R14 ;  /* 0x0b00000e02007986 */ /* 0x000fe2000c101b06 */
[----:B------:R-:W3:Y:S01]  /*3040*/  MUFU.SIN R19, R46 ;  /* 0x0000002e00137308 */ /* 0x000ee20000000400 */
[----:B-1----:R-:W-:-:S07]  /*3050*/  FFMA R47, R47, R28, -R6 ;  /* 0x0000001c2f2f7223 */ /* 0x002fce0000000806 */
[----:B------:R-:W1:Y:S01]  /*3060*/  MUFU.SIN R10, R49 ;  /* 0x00000031000a7308 */ /* 0x000e620000000400 */
[----:B0-----:R-:W-:-:S07]  /*3070*/  FFMA R6, R27, R0, R8 ;  /* 0x000000001b067223 */ /* 0x001fce0000000008 */
[----:B------:R0:W2:Y:S01]  /*3080*/  MUFU.COS R11, R46 ;  /* 0x0000002e000b7308 */ /* 0x0000a20000000000 */
[----:B---3--:R-:W-:-:S07]  /*3090*/  FMUL R5, R31, R19 ;  /* 0x000000131f057220 */ /* 0x008fce0000400000 */
[----:B------:R-:W3:Y:S01]  /*30a0*/  MUFU.COS R20, R49 ;  /* 0x0000003100147308 */ /* 0x000ee20000000000 */
[----:B0-----:R-:W-:Y:S01]  /*30b0*/  FFMA R46, R30, R28, R7 ;  /* 0x0000001c1e2e7223 */ /* 0x001fe20000000007 */
[----:B------:R-:W-:Y:S01]  /*30c0*/  FFMA R7, R17, R0, -R34 ;  /* 0x0000000011077223 */ /* 0x000fe20000000822 */
[-C--:B------:R-:W-:Y:S01]  /*30d0*/  FMUL R17, R44, R13.reuse ;  /* 0x0000000d2c117220 */ /* 0x080fe20000400000 */
[----:B------:R-:W-:Y:S01]  /*30e0*/  FMUL R13, R42, R13 ;  /* 0x0000000d2a0d7220 */ /* 0x000fe20000400000 */
[----:B------:R-:W-:Y:S01]  /*30f0*/  FMUL R0, R12, R19 ;  /* 0x000000130c007220 */ /* 0x000fe20000400000 */
[-C--:B-1----:R-:W-:Y:S01]  /*3100*/  FMUL R4, R25, R10.reuse ;  /* 0x0000000a19047220 */ /* 0x082fe20000400000 */
[----:B------:R-:W-:Y:S01]  /*3110*/  FMUL R8, R29, R10 ;  /* 0x0000000a1d087220 */ /* 0x000fe20000400000 */
[----:B------:R-:W0:Y:S01]  /*3120*/  MUFU.SIN R21, R26 ;  /* 0x0000001a00157308 */ /* 0x000e220000000400 */
[----:B------:R-:W-:Y:S01]  /*3130*/  FFMA R32, R42, R33, R17 ;  /* 0x000000212a207223 */ /* 0x000fe20000000011 */
[----:B--2---:R-:W-:Y:S01]  /*3140*/  FFMA R10, R12, R11, R5 ;  /* 0x0000000b0c0a7223 */ /* 0x004fe20000000005 */
[----:B------:R-:W-:Y:S01]  /*3150*/  FFMA R33, R44, R33, -R13 ;  /* 0x000000212c217223 */ /* 0x000fe2000000080d */
[----:B------:R-:W-:Y:S01]  /*3160*/  FFMA R11, R31, R11, -R0 ;  /* 0x0000000b1f0b7223 */ /* 0x000fe20000000800 */
[----:B------:R1:W-:Y:S03]  /*3170*/  STG.E.64 desc[UR6][R2.64+0xa0000], R6 ;  /* 0x0a00000602007986 */ /* 0x0003e6000c101b06 */
[----:B------:R-:W2:Y:S01]  /*3180*/  MUFU.COS R16, R26 ;  /* 0x0000001a00107308 */ /* 0x000ea20000000000 */
[-C--:B---3--:R-:W-:Y:S01]  /*3190*/  FFMA R4, R29, R20.reuse, R4 ;  /* 0x000000141d047223 */ /* 0x088fe20000000004 */
[----:B------:R-:W-:Y:S01]  /*31a0*/  FFMA R5, R25, R20, -R8 ;  /* 0x0000001419057223 */ /* 0x000fe20000000808 */
[----:B------:R3:W-:Y:S04]  /*31b0*/  STG.E.64 desc[UR6][R2.64+0x90000], R46 ;  /* 0x0900002e02007986 */ /* 0x0007e8000c101b06 */
[----:B------:R3:W-:Y:S01]  /*31c0*/  STG.E.64 desc[UR6][R2.64+0xc0000], R32 ;  /* 0x0c00002002007986 */ /* 0x0007e2000c101b06 */
[-C--:B0-----:R-:W-:Y:S01]  /*31d0*/  FMUL R0, R22, R21.reuse ;  /* 0x0000001516007220 */ /* 0x081fe20000400000 */
[----:B-1----:R-:W-:-:S02]  /*31e0*/  FMUL R7, R9, R21 ;  /* 0x0000001509077220 */ /* 0x002fc40000400000 */
[----:B------:R3:W-:Y:S04]  /*31f0*/  STG.E.64 desc[UR6][R2.64+0xd0000], R10 ;  /* 0x0d00000a02007986 */ /* 0x0007e8000c101b06 */
[----:B------:R3:W-:Y:S01]  /*3200*/  STG.E.64 desc[UR6][R2.64+0xe0000], R4 ;  /* 0x0e00000402007986 */ /* 0x0007e2000c101b06 */
[-C--:B--2---:R-:W-:Y:S01]  /*3210*/  FFMA R6, R9, R16.reuse, R0 ;  /* 0x0000001009067223 */ /* 0x084fe20000000000 */
[----:B------:R-:W-:Y:S01]  /*3220*/  FFMA R7, R22, R16, -R7 ;  /* 0x0000001016077223 */ /* 0x000fe20000000807 */
[----:B------:R-:W-:Y:S06]  /*3230*/  @P0 EXIT ;  /* 0x000000000000094d */ /* 0x000fec0003800000 */
[----:B------:R-:W-:Y:S01]  /*3240*/  STG.E.64 desc[UR6][R2.64+0xf0000], R6 ;  /* 0x0f00000602007986 */ /* 0x000fe2000c101b06 */
[----:B------:R-:W-:Y:S05]  /*3250*/  EXIT ;  /* 0x000000000000794d */ /* 0x000fea0003800000 */
.L_x_4:
[----:B------:R-:W-:-:S00]  /*3260*/  BRA `(.L_x_4) ;  /* 0xfffffffc00fc7947 */ /* 0x000fc0000383ffff */
[----:B------:R-:W-:-:S00]  /*3270*/  NOP ;  /* 0x0000000000007918 */ /* 0x000fc00000000000 */
        /* <DEDUP_REMOVED lines=8> */
.L_x_5:


//--------------------- .nv.shared.VkFFT_main_logN25_2 --------------------------
	.section	.nv.shared.VkFFT_main_logN25_2,"aw",@nobits
	.sectionflags	@""
	.align	16
	.zero		1024


//--------------------- .nv.shared.reserved.0     --------------------------
	.section	.nv.shared.reserved.0,"aw",@nobits
	.weak		__nv_reservedSMEM_offset_0_alias
	.size		__nv_reservedSMEM_offset_0_alias, 0, 64
	.other		__nv_reservedSMEM_offset_0_alias,@"STO_CUDA_RESERVED_SHARED STV_DEFAULT"
__nv_reservedSMEM_offset_0_alias:
	.zero		0
	.zero		64


//--------------------- .nv.constant0.VkFFT_main_logN25_2 --------------------------
	.section	.nv.constant0.VkFFT_main_logN25_2,"a",@progbits
	.sectionflags	@""
	.align	4
.nv.constant0.VkFFT_main_logN25_2:
	.zero		912


//--------------------- SYMBOLS --------------------------

	.type		.nv.reservedSmem.offset0,@object
	.size		.nv.reservedSmem.offset0,0x4
	.type		.nv.reservedSmem.cap,@object
	.size		.nv.reservedSmem.cap,0x4
